//
// Generated by NVIDIA NVVM Compiler
//
// Compiler Build ID: CL-36424714
// Cuda compilation tools, release 13.0, V13.0.88
// Based on NVVM 20.0.0
//

.version 9.0
.target sm_100
.address_size 64

	// .globl	_Z25advectionInvertMassMatrixiPKiddddPKdS2_S2_PdS2_S2_S3_
.const .align 8 .b8 const_I[512];
// _ZZ25advectionInvertMassMatrixiPKiddddPKdS2_S2_PdS2_S2_S3_E6s_tmp1 has been demoted
// _ZZ25advectionInvertMassMatrixiPKiddddPKdS2_S2_PdS2_S2_S3_E6s_tmp2 has been demoted
// _ZZ25advectionInvertMassMatrixiPKiddddPKdS2_S2_PdS2_S2_S3_E9s_tmpWarp has been demoted

.visible .entry _Z25advectionInvertMassMatrixiPKiddddPKdS2_S2_PdS2_S2_S3_(
	.param .u32 _Z25advectionInvertMassMatrixiPKiddddPKdS2_S2_PdS2_S2_S3__param_0,
	.param .u64 .ptr .align 1 _Z25advectionInvertMassMatrixiPKiddddPKdS2_S2_PdS2_S2_S3__param_1,
	.param .f64 _Z25advectionInvertMassMatrixiPKiddddPKdS2_S2_PdS2_S2_S3__param_2,
	.param .f64 _Z25advectionInvertMassMatrixiPKiddddPKdS2_S2_PdS2_S2_S3__param_3,
	.param .f64 _Z25advectionInvertMassMatrixiPKiddddPKdS2_S2_PdS2_S2_S3__param_4,
	.param .f64 _Z25advectionInvertMassMatrixiPKiddddPKdS2_S2_PdS2_S2_S3__param_5,
	.param .u64 .ptr .align 1 _Z25advectionInvertMassMatrixiPKiddddPKdS2_S2_PdS2_S2_S3__param_6,
	.param .u64 .ptr .align 1 _Z25advectionInvertMassMatrixiPKiddddPKdS2_S2_PdS2_S2_S3__param_7,
	.param .u64 .ptr .align 1 _Z25advectionInvertMassMatrixiPKiddddPKdS2_S2_PdS2_S2_S3__param_8,
	.param .u64 .ptr .align 1 _Z25advectionInvertMassMatrixiPKiddddPKdS2_S2_PdS2_S2_S3__param_9,
	.param .u64 .ptr .align 1 _Z25advectionInvertMassMatrixiPKiddddPKdS2_S2_PdS2_S2_S3__param_10,
	.param .u64 .ptr .align 1 _Z25advectionInvertMassMatrixiPKiddddPKdS2_S2_PdS2_S2_S3__param_11,
	.param .u64 .ptr .align 1 _Z25advectionInvertMassMatrixiPKiddddPKdS2_S2_PdS2_S2_S3__param_12
)
{
	.reg .pred 	%p<59>;
	.reg .b32 	%r<142>;
	.reg .b64 	%rd<29>;
	.reg .b64 	%fd<946>;
	// demoted variable
	.shared .align 8 .b8 _ZZ25advectionInvertMassMatrixiPKiddddPKdS2_S2_PdS2_S2_S3_E6s_tmp1[4096];
	// demoted variable
	.shared .align 8 .b8 _ZZ25advectionInvertMassMatrixiPKiddddPKdS2_S2_PdS2_S2_S3_E6s_tmp2[512];
	// demoted variable
	.shared .align 8 .b8 _ZZ25advectionInvertMassMatrixiPKiddddPKdS2_S2_PdS2_S2_S3_E9s_tmpWarp[16];
	ld.param.u64 	%rd6, [_Z25advectionInvertMassMatrixiPKiddddPKdS2_S2_PdS2_S2_S3__param_1];
	ld.param.u64 	%rd7, [_Z25advectionInvertMassMatrixiPKiddddPKdS2_S2_PdS2_S2_S3__param_6];
	ld.param.u64 	%rd1, [_Z25advectionInvertMassMatrixiPKiddddPKdS2_S2_PdS2_S2_S3__param_8];
	ld.param.u64 	%rd3, [_Z25advectionInvertMassMatrixiPKiddddPKdS2_S2_PdS2_S2_S3__param_10];
	cvta.to.global.u64 	%rd8, %rd6;
	mov.u32 	%r9, %ctaid.x;
	mul.wide.u32 	%rd9, %r9, 4;
	add.s64 	%rd10, %rd8, %rd9;
	ld.global.nc.u32 	%r10, [%rd10];
	mov.u32 	%r1, %tid.x;
	and.b32  	%r2, %r1, 7;
	shl.b32 	%r3, %r10, 9;
	add.s32 	%r11, %r3, %r1;
	cvta.to.global.u64 	%rd11, %rd7;
	mul.wide.s32 	%rd12, %r11, 8;
	add.s64 	%rd13, %rd11, %rd12;
	ld.global.nc.f64 	%fd1, [%rd13];
	ld.global.nc.f64 	%fd2, [%rd13+512];
	ld.global.nc.f64 	%fd3, [%rd13+1024];
	ld.global.nc.f64 	%fd4, [%rd13+1536];
	ld.global.nc.f64 	%fd5, [%rd13+2048];
	ld.global.nc.f64 	%fd6, [%rd13+2560];
	ld.global.nc.f64 	%fd7, [%rd13+3072];
	ld.global.nc.f64 	%fd8, [%rd13+3584];
	setp.gt.u32 	%p5, %r1, 63;
	mov.f64 	%fd877, 0d0000000000000000;
	@%p5 bra 	$L__BB0_2;
	cvta.to.global.u64 	%rd14, %rd1;
	cvta.to.global.u64 	%rd15, %rd3;
	and.b32  	%r12, %r1, 56;
	or.b32  	%r13, %r2, %r12;
	add.s32 	%r14, %r13, %r3;
	mul.wide.s32 	%rd16, %r14, 8;
	add.s64 	%rd17, %rd14, %rd16;
	ld.global.nc.f64 	%fd876, [%rd17];
	add.s64 	%rd18, %rd15, %rd16;
	ld.global.nc.f64 	%fd928, [%rd18];
	mul.f64 	%fd919, %fd876, %fd928;
	fma.rn.f64 	%fd238, %fd928, %fd919, 0d0000000000000000;
	ld.global.nc.f64 	%fd875, [%rd17+512];
	ld.global.nc.f64 	%fd929, [%rd18+512];
	mul.f64 	%fd918, %fd875, %fd929;
	fma.rn.f64 	%fd239, %fd929, %fd918, %fd238;
	ld.global.nc.f64 	%fd874, [%rd17+1024];
	ld.global.nc.f64 	%fd930, [%rd18+1024];
	mul.f64 	%fd917, %fd874, %fd930;
	fma.rn.f64 	%fd240, %fd930, %fd917, %fd239;
	ld.global.nc.f64 	%fd873, [%rd17+1536];
	ld.global.nc.f64 	%fd931, [%rd18+1536];
	mul.f64 	%fd916, %fd873, %fd931;
	fma.rn.f64 	%fd241, %fd931, %fd916, %fd240;
	ld.global.nc.f64 	%fd872, [%rd17+2048];
	ld.global.nc.f64 	%fd932, [%rd18+2048];
	mul.f64 	%fd915, %fd872, %fd932;
	fma.rn.f64 	%fd242, %fd932, %fd915, %fd241;
	ld.global.nc.f64 	%fd871, [%rd17+2560];
	ld.global.nc.f64 	%fd933, [%rd18+2560];
	mul.f64 	%fd914, %fd871, %fd933;
	fma.rn.f64 	%fd243, %fd933, %fd914, %fd242;
	ld.global.nc.f64 	%fd870, [%rd17+3072];
	ld.global.nc.f64 	%fd934, [%rd18+3072];
	mul.f64 	%fd913, %fd870, %fd934;
	fma.rn.f64 	%fd244, %fd934, %fd913, %fd243;
	ld.global.nc.f64 	%fd869, [%rd17+3584];
	ld.global.nc.f64 	%fd935, [%rd18+3584];
	mul.f64 	%fd912, %fd869, %fd935;
	fma.rn.f64 	%fd877, %fd935, %fd912, %fd244;
$L__BB0_2:
	setp.gt.u32 	%p6, %r1, 63;
	and.b32  	%r4, %r1, 31;
	bar.sync 	0;
	shl.b32 	%r15, %r1, 3;
	mov.u32 	%r16, _ZZ25advectionInvertMassMatrixiPKiddddPKdS2_S2_PdS2_S2_S3_E6s_tmp2;
	add.s32 	%r5, %r16, %r15;
	shr.u32 	%r17, %r1, 2;
	and.b32  	%r18, %r17, 248;
	mov.u32 	%r19, _ZZ25advectionInvertMassMatrixiPKiddddPKdS2_S2_PdS2_S2_S3_E9s_tmpWarp;
	add.s32 	%r6, %r19, %r18;
	@%p6 bra 	$L__BB0_13;
	st.volatile.shared.f64 	[%r5], %fd877;
	setp.gt.u32 	%p7, %r4, 15;
	setp.gt.u32 	%p8, %r1, 47;
	or.pred  	%p9, %p7, %p8;
	@%p9 bra 	$L__BB0_5;
	ld.volatile.shared.f64 	%fd245, [%r5+128];
	ld.volatile.shared.f64 	%fd246, [%r5];
	add.f64 	%fd247, %fd245, %fd246;
	st.volatile.shared.f64 	[%r5], %fd247;
$L__BB0_5:
	setp.gt.u32 	%p10, %r4, 7;
	setp.gt.u32 	%p11, %r1, 55;
	or.pred  	%p12, %p10, %p11;
	@%p12 bra 	$L__BB0_7;
	ld.volatile.shared.f64 	%fd248, [%r5+64];
	ld.volatile.shared.f64 	%fd249, [%r5];
	add.f64 	%fd250, %fd248, %fd249;
	st.volatile.shared.f64 	[%r5], %fd250;
$L__BB0_7:
	setp.gt.u32 	%p13, %r4, 3;
	setp.gt.u32 	%p14, %r1, 59;
	or.pred  	%p15, %p13, %p14;
	@%p15 bra 	$L__BB0_9;
	ld.volatile.shared.f64 	%fd251, [%r5+32];
	ld.volatile.shared.f64 	%fd252, [%r5];
	add.f64 	%fd253, %fd251, %fd252;
	st.volatile.shared.f64 	[%r5], %fd253;
$L__BB0_9:
	setp.gt.u32 	%p16, %r4, 1;
	setp.gt.u32 	%p17, %r1, 61;
	or.pred  	%p18, %p16, %p17;
	@%p18 bra 	$L__BB0_11;
	ld.volatile.shared.f64 	%fd254, [%r5+16];
	ld.volatile.shared.f64 	%fd255, [%r5];
	add.f64 	%fd256, %fd254, %fd255;
	st.volatile.shared.f64 	[%r5], %fd256;
$L__BB0_11:
	setp.ne.s32 	%p19, %r4, 0;
	@%p19 bra 	$L__BB0_13;
	ld.volatile.shared.f64 	%fd257, [%r5];
	ld.volatile.shared.f64 	%fd258, [%r5+8];
	add.f64 	%fd259, %fd257, %fd258;
	st.volatile.shared.f64 	[%r6], %fd259;
$L__BB0_13:
	bar.sync 	0;
	setp.ne.s32 	%p20, %r1, 0;
	@%p20 bra 	$L__BB0_15;
	ld.volatile.shared.f64 	%fd260, [_ZZ25advectionInvertMassMatrixiPKiddddPKdS2_S2_PdS2_S2_S3_E9s_tmpWarp+8];
	ld.volatile.shared.f64 	%fd261, [_ZZ25advectionInvertMassMatrixiPKiddddPKdS2_S2_PdS2_S2_S3_E9s_tmpWarp];
	add.f64 	%fd262, %fd260, %fd261;
	st.volatile.shared.f64 	[_ZZ25advectionInvertMassMatrixiPKiddddPKdS2_S2_PdS2_S2_S3_E9s_tmpWarp], %fd262;
$L__BB0_15:
	bar.sync 	0;
	ld.volatile.shared.f64 	%fd910, [_ZZ25advectionInvertMassMatrixiPKiddddPKdS2_S2_PdS2_S2_S3_E9s_tmpWarp];
	setp.lt.u32 	%p21, %r4, 16;
	setp.lt.u32 	%p22, %r1, 48;
	and.pred  	%p1, %p21, %p22;
	setp.lt.u32 	%p23, %r4, 8;
	setp.lt.u32 	%p24, %r1, 56;
	and.pred  	%p2, %p23, %p24;
	setp.lt.u32 	%p25, %r4, 4;
	setp.lt.u32 	%p26, %r1, 60;
	and.pred  	%p3, %p25, %p26;
	setp.lt.u32 	%p27, %r4, 2;
	setp.lt.u32 	%p28, %r1, 62;
	and.pred  	%p4, %p27, %p28;
	ld.const.f64 	%fd264, [const_I];
	ld.const.f64 	%fd60, [const_I+8];
	ld.const.f64 	%fd61, [const_I+16];
	ld.const.f64 	%fd62, [const_I+24];
	ld.const.f64 	%fd63, [const_I+32];
	ld.const.f64 	%fd64, [const_I+40];
	ld.const.f64 	%fd65, [const_I+48];
	ld.const.f64 	%fd265, [const_I+56];
	ld.const.f64 	%fd66, [const_I+64];
	ld.const.f64 	%fd67, [const_I+72];
	ld.const.f64 	%fd68, [const_I+80];
	ld.const.f64 	%fd69, [const_I+88];
	ld.const.f64 	%fd70, [const_I+96];
	ld.const.f64 	%fd71, [const_I+104];
	ld.const.f64 	%fd72, [const_I+112];
	ld.const.f64 	%fd73, [const_I+120];
	ld.const.f64 	%fd74, [const_I+128];
	ld.const.f64 	%fd75, [const_I+136];
	ld.const.f64 	%fd76, [const_I+144];
	ld.const.f64 	%fd77, [const_I+152];
	ld.const.f64 	%fd78, [const_I+160];
	ld.const.f64 	%fd79, [const_I+168];
	ld.const.f64 	%fd80, [const_I+176];
	ld.const.f64 	%fd81, [const_I+184];
	ld.const.f64 	%fd82, [const_I+192];
	ld.const.f64 	%fd83, [const_I+200];
	ld.const.f64 	%fd84, [const_I+208];
	ld.const.f64 	%fd85, [const_I+216];
	ld.const.f64 	%fd86, [const_I+224];
	ld.const.f64 	%fd87, [const_I+232];
	ld.const.f64 	%fd88, [const_I+240];
	ld.const.f64 	%fd89, [const_I+248];
	ld.const.f64 	%fd90, [const_I+256];
	fma.rn.f64 	%fd266, %fd264, %fd1, 0d0000000000000000;
	fma.rn.f64 	%fd267, %fd60, %fd2, %fd266;
	fma.rn.f64 	%fd268, %fd61, %fd3, %fd267;
	fma.rn.f64 	%fd269, %fd62, %fd4, %fd268;
	fma.rn.f64 	%fd270, %fd63, %fd5, %fd269;
	fma.rn.f64 	%fd271, %fd64, %fd6, %fd270;
	fma.rn.f64 	%fd272, %fd65, %fd7, %fd271;
	fma.rn.f64 	%fd91, %fd265, %fd8, %fd272;
	fma.rn.f64 	%fd273, %fd66, %fd1, 0d0000000000000000;
	fma.rn.f64 	%fd274, %fd67, %fd2, %fd273;
	fma.rn.f64 	%fd275, %fd68, %fd3, %fd274;
	fma.rn.f64 	%fd276, %fd69, %fd4, %fd275;
	fma.rn.f64 	%fd277, %fd70, %fd5, %fd276;
	fma.rn.f64 	%fd278, %fd71, %fd6, %fd277;
	fma.rn.f64 	%fd279, %fd72, %fd7, %fd278;
	fma.rn.f64 	%fd92, %fd73, %fd8, %fd279;
	fma.rn.f64 	%fd280, %fd74, %fd1, 0d0000000000000000;
	fma.rn.f64 	%fd281, %fd75, %fd2, %fd280;
	fma.rn.f64 	%fd282, %fd76, %fd3, %fd281;
	fma.rn.f64 	%fd283, %fd77, %fd4, %fd282;
	fma.rn.f64 	%fd284, %fd78, %fd5, %fd283;
	fma.rn.f64 	%fd285, %fd79, %fd6, %fd284;
	fma.rn.f64 	%fd286, %fd80, %fd7, %fd285;
	fma.rn.f64 	%fd93, %fd81, %fd8, %fd286;
	fma.rn.f64 	%fd287, %fd82, %fd1, 0d0000000000000000;
	fma.rn.f64 	%fd288, %fd83, %fd2, %fd287;
	fma.rn.f64 	%fd289, %fd84, %fd3, %fd288;
	fma.rn.f64 	%fd290, %fd85, %fd4, %fd289;
	fma.rn.f64 	%fd291, %fd86, %fd5, %fd290;
	fma.rn.f64 	%fd292, %fd87, %fd6, %fd291;
	fma.rn.f64 	%fd293, %fd88, %fd7, %fd292;
	fma.rn.f64 	%fd94, %fd89, %fd8, %fd293;
	fma.rn.f64 	%fd294, %fd90, %fd1, 0d0000000000000000;
	ld.const.f64 	%fd95, [const_I+264];
	fma.rn.f64 	%fd295, %fd95, %fd2, %fd294;
	ld.const.f64 	%fd96, [const_I+272];
	fma.rn.f64 	%fd296, %fd96, %fd3, %fd295;
	ld.const.f64 	%fd97, [const_I+280];
	fma.rn.f64 	%fd297, %fd97, %fd4, %fd296;
	ld.const.f64 	%fd98, [const_I+288];
	fma.rn.f64 	%fd298, %fd98, %fd5, %fd297;
	ld.const.f64 	%fd99, [const_I+296];
	fma.rn.f64 	%fd299, %fd99, %fd6, %fd298;
	ld.const.f64 	%fd100, [const_I+304];
	fma.rn.f64 	%fd300, %fd100, %fd7, %fd299;
	ld.const.f64 	%fd301, [const_I+312];
	fma.rn.f64 	%fd101, %fd301, %fd8, %fd300;
	ld.const.f64 	%fd102, [const_I+320];
	fma.rn.f64 	%fd302, %fd102, %fd1, 0d0000000000000000;
	ld.const.f64 	%fd103, [const_I+328];
	fma.rn.f64 	%fd303, %fd103, %fd2, %fd302;
	ld.const.f64 	%fd104, [const_I+336];
	fma.rn.f64 	%fd304, %fd104, %fd3, %fd303;
	ld.const.f64 	%fd105, [const_I+344];
	fma.rn.f64 	%fd305, %fd105, %fd4, %fd304;
	ld.const.f64 	%fd106, [const_I+352];
	fma.rn.f64 	%fd306, %fd106, %fd5, %fd305;
	ld.const.f64 	%fd107, [const_I+360];
	fma.rn.f64 	%fd307, %fd107, %fd6, %fd306;
	ld.const.f64 	%fd108, [const_I+368];
	fma.rn.f64 	%fd308, %fd108, %fd7, %fd307;
	ld.const.f64 	%fd109, [const_I+376];
	fma.rn.f64 	%fd110, %fd109, %fd8, %fd308;
	ld.const.f64 	%fd111, [const_I+384];
	fma.rn.f64 	%fd309, %fd111, %fd1, 0d0000000000000000;
	ld.const.f64 	%fd112, [const_I+392];
	fma.rn.f64 	%fd310, %fd112, %fd2, %fd309;
	ld.const.f64 	%fd113, [const_I+400];
	fma.rn.f64 	%fd311, %fd113, %fd3, %fd310;
	ld.const.f64 	%fd114, [const_I+408];
	fma.rn.f64 	%fd312, %fd114, %fd4, %fd311;
	ld.const.f64 	%fd115, [const_I+416];
	fma.rn.f64 	%fd313, %fd115, %fd5, %fd312;
	ld.const.f64 	%fd116, [const_I+424];
	fma.rn.f64 	%fd314, %fd116, %fd6, %fd313;
	ld.const.f64 	%fd315, [const_I+432];
	fma.rn.f64 	%fd316, %fd315, %fd7, %fd314;
	ld.const.f64 	%fd117, [const_I+440];
	fma.rn.f64 	%fd118, %fd117, %fd8, %fd316;
	ld.const.f64 	%fd119, [const_I+448];
	fma.rn.f64 	%fd317, %fd119, %fd1, 0d0000000000000000;
	ld.const.f64 	%fd120, [const_I+456];
	fma.rn.f64 	%fd318, %fd120, %fd2, %fd317;
	ld.const.f64 	%fd121, [const_I+464];
	fma.rn.f64 	%fd319, %fd121, %fd3, %fd318;
	ld.const.f64 	%fd122, [const_I+472];
	fma.rn.f64 	%fd320, %fd122, %fd4, %fd319;
	ld.const.f64 	%fd123, [const_I+480];
	fma.rn.f64 	%fd321, %fd123, %fd5, %fd320;
	ld.const.f64 	%fd124, [const_I+488];
	fma.rn.f64 	%fd322, %fd124, %fd6, %fd321;
	ld.const.f64 	%fd125, [const_I+496];
	fma.rn.f64 	%fd323, %fd125, %fd7, %fd322;
	ld.const.f64 	%fd324, [const_I+504];
	fma.rn.f64 	%fd126, %fd324, %fd8, %fd323;
	mov.b32 	%r141, 0;
	and.b32  	%r27, %r15, 8128;
	mov.f64 	%fd886, %fd912;
	mov.f64 	%fd887, %fd913;
	mov.f64 	%fd888, %fd914;
	mov.f64 	%fd889, %fd915;
	mov.f64 	%fd890, %fd916;
	mov.f64 	%fd891, %fd917;
	mov.f64 	%fd892, %fd918;
	mov.f64 	%fd893, %fd919;
$L__BB0_16:
	setp.gt.u32 	%p29, %r1, 63;
	@%p29 bra 	$L__BB0_18;
	mov.u32 	%r28, _ZZ25advectionInvertMassMatrixiPKiddddPKdS2_S2_PdS2_S2_S3_E6s_tmp1;
	add.s32 	%r29, %r28, %r27;
	and.b32  	%r30, %r15, 56;
	add.s32 	%r31, %r29, %r30;
	st.shared.f64 	[%r31], %fd91;
	st.shared.f64 	[%r31+512], %fd92;
	st.shared.f64 	[%r31+1024], %fd93;
	st.shared.f64 	[%r31+1536], %fd94;
	st.shared.f64 	[%r31+2048], %fd101;
	st.shared.f64 	[%r31+2560], %fd110;
	st.shared.f64 	[%r31+3072], %fd118;
	st.shared.f64 	[%r31+3584], %fd126;
$L__BB0_18:
	bar.sync 	0;
	@%p29 bra 	$L__BB0_20;
	shr.u32 	%r32, %r1, 3;
	shl.b32 	%r33, %r32, 6;
	mov.u32 	%r34, _ZZ25advectionInvertMassMatrixiPKiddddPKdS2_S2_PdS2_S2_S3_E6s_tmp1;
	add.s32 	%r35, %r34, %r33;
	mad.lo.s32 	%r36, %r32, 448, %r35;
	shl.b32 	%r37, %r1, 3;
	and.b32  	%r38, %r37, 56;
	add.s32 	%r39, %r36, %r38;
	ld.shared.f64 	%fd325, [%r39];
	ld.shared.f64 	%fd326, [%r39+64];
	ld.shared.f64 	%fd327, [%r39+128];
	ld.shared.f64 	%fd328, [%r39+192];
	ld.shared.f64 	%fd329, [%r39+256];
	ld.shared.f64 	%fd330, [%r39+320];
	ld.shared.f64 	%fd331, [%r39+384];
	ld.shared.f64 	%fd332, [%r39+448];
	ld.const.f64 	%fd333, [const_I];
	fma.rn.f64 	%fd334, %fd333, %fd325, 0d0000000000000000;
	fma.rn.f64 	%fd335, %fd60, %fd326, %fd334;
	fma.rn.f64 	%fd336, %fd61, %fd327, %fd335;
	fma.rn.f64 	%fd337, %fd62, %fd328, %fd336;
	fma.rn.f64 	%fd338, %fd63, %fd329, %fd337;
	fma.rn.f64 	%fd339, %fd64, %fd330, %fd338;
	fma.rn.f64 	%fd340, %fd65, %fd331, %fd339;
	ld.const.f64 	%fd341, [const_I+56];
	fma.rn.f64 	%fd342, %fd341, %fd332, %fd340;
	st.shared.f64 	[%r39], %fd342;
	fma.rn.f64 	%fd343, %fd66, %fd325, 0d0000000000000000;
	fma.rn.f64 	%fd344, %fd67, %fd326, %fd343;
	fma.rn.f64 	%fd345, %fd68, %fd327, %fd344;
	fma.rn.f64 	%fd346, %fd69, %fd328, %fd345;
	fma.rn.f64 	%fd347, %fd70, %fd329, %fd346;
	fma.rn.f64 	%fd348, %fd71, %fd330, %fd347;
	fma.rn.f64 	%fd349, %fd72, %fd331, %fd348;
	fma.rn.f64 	%fd350, %fd73, %fd332, %fd349;
	st.shared.f64 	[%r39+64], %fd350;
	fma.rn.f64 	%fd351, %fd74, %fd325, 0d0000000000000000;
	fma.rn.f64 	%fd352, %fd75, %fd326, %fd351;
	fma.rn.f64 	%fd353, %fd76, %fd327, %fd352;
	fma.rn.f64 	%fd354, %fd77, %fd328, %fd353;
	fma.rn.f64 	%fd355, %fd78, %fd329, %fd354;
	fma.rn.f64 	%fd356, %fd79, %fd330, %fd355;
	fma.rn.f64 	%fd357, %fd80, %fd331, %fd356;
	fma.rn.f64 	%fd358, %fd81, %fd332, %fd357;
	st.shared.f64 	[%r39+128], %fd358;
	fma.rn.f64 	%fd359, %fd82, %fd325, 0d0000000000000000;
	fma.rn.f64 	%fd360, %fd83, %fd326, %fd359;
	fma.rn.f64 	%fd361, %fd84, %fd327, %fd360;
	fma.rn.f64 	%fd362, %fd85, %fd328, %fd361;
	fma.rn.f64 	%fd363, %fd86, %fd329, %fd362;
	fma.rn.f64 	%fd364, %fd87, %fd330, %fd363;
	fma.rn.f64 	%fd365, %fd88, %fd331, %fd364;
	fma.rn.f64 	%fd366, %fd89, %fd332, %fd365;
	st.shared.f64 	[%r39+192], %fd366;
	fma.rn.f64 	%fd367, %fd90, %fd325, 0d0000000000000000;
	fma.rn.f64 	%fd368, %fd95, %fd326, %fd367;
	fma.rn.f64 	%fd369, %fd96, %fd327, %fd368;
	fma.rn.f64 	%fd370, %fd97, %fd328, %fd369;
	fma.rn.f64 	%fd371, %fd98, %fd329, %fd370;
	fma.rn.f64 	%fd372, %fd99, %fd330, %fd371;
	fma.rn.f64 	%fd373, %fd100, %fd331, %fd372;
	ld.const.f64 	%fd374, [const_I+312];
	fma.rn.f64 	%fd375, %fd374, %fd332, %fd373;
	st.shared.f64 	[%r39+256], %fd375;
	fma.rn.f64 	%fd376, %fd102, %fd325, 0d0000000000000000;
	fma.rn.f64 	%fd377, %fd103, %fd326, %fd376;
	fma.rn.f64 	%fd378, %fd104, %fd327, %fd377;
	fma.rn.f64 	%fd379, %fd105, %fd328, %fd378;
	fma.rn.f64 	%fd380, %fd106, %fd329, %fd379;
	fma.rn.f64 	%fd381, %fd107, %fd330, %fd380;
	fma.rn.f64 	%fd382, %fd108, %fd331, %fd381;
	fma.rn.f64 	%fd383, %fd109, %fd332, %fd382;
	st.shared.f64 	[%r39+320], %fd383;
	fma.rn.f64 	%fd384, %fd111, %fd325, 0d0000000000000000;
	fma.rn.f64 	%fd385, %fd112, %fd326, %fd384;
	fma.rn.f64 	%fd386, %fd113, %fd327, %fd385;
	fma.rn.f64 	%fd387, %fd114, %fd328, %fd386;
	fma.rn.f64 	%fd388, %fd115, %fd329, %fd387;
	fma.rn.f64 	%fd389, %fd116, %fd330, %fd388;
	ld.const.f64 	%fd390, [const_I+432];
	fma.rn.f64 	%fd391, %fd390, %fd331, %fd389;
	fma.rn.f64 	%fd392, %fd117, %fd332, %fd391;
	st.shared.f64 	[%r39+384], %fd392;
	fma.rn.f64 	%fd393, %fd119, %fd325, 0d0000000000000000;
	fma.rn.f64 	%fd394, %fd120, %fd326, %fd393;
	fma.rn.f64 	%fd395, %fd121, %fd327, %fd394;
	fma.rn.f64 	%fd396, %fd122, %fd328, %fd395;
	fma.rn.f64 	%fd397, %fd123, %fd329, %fd396;
	fma.rn.f64 	%fd398, %fd124, %fd330, %fd397;
	fma.rn.f64 	%fd399, %fd125, %fd331, %fd398;
	ld.const.f64 	%fd400, [const_I+504];
	fma.rn.f64 	%fd401, %fd400, %fd332, %fd399;
	st.shared.f64 	[%r39+448], %fd401;
$L__BB0_20:
	bar.sync 	0;
	and.b32  	%r40, %r1, 7;
	shr.u32 	%r41, %r1, 3;
	shl.b32 	%r42, %r41, 6;
	mov.u32 	%r43, _ZZ25advectionInvertMassMatrixiPKiddddPKdS2_S2_PdS2_S2_S3_E6s_tmp1;
	add.s32 	%r44, %r43, %r42;
	mad.lo.s32 	%r45, %r41, 448, %r44;
	shl.b32 	%r46, %r1, 3;
	and.b32  	%r47, %r46, 56;
	add.s32 	%r48, %r45, %r47;
	mad.lo.s32 	%r49, %r40, 56, %r48;
	ld.shared.f64 	%fd402, [%r49];
	ld.shared.f64 	%fd403, [%r49+8];
	ld.shared.f64 	%fd404, [%r49+16];
	ld.shared.f64 	%fd405, [%r49+24];
	ld.shared.f64 	%fd406, [%r49+32];
	ld.shared.f64 	%fd407, [%r49+40];
	ld.shared.f64 	%fd408, [%r49+48];
	ld.shared.f64 	%fd409, [%r49+56];
	fma.rn.f64 	%fd411, %fd264, %fd402, 0d0000000000000000;
	fma.rn.f64 	%fd412, %fd60, %fd403, %fd411;
	fma.rn.f64 	%fd413, %fd61, %fd404, %fd412;
	fma.rn.f64 	%fd414, %fd62, %fd405, %fd413;
	fma.rn.f64 	%fd415, %fd63, %fd406, %fd414;
	fma.rn.f64 	%fd416, %fd64, %fd407, %fd415;
	fma.rn.f64 	%fd417, %fd65, %fd408, %fd416;
	fma.rn.f64 	%fd419, %fd265, %fd409, %fd417;
	mul.f64 	%fd420, %fd419, %fd893;
	st.shared.f64 	[%r49], %fd420;
	fma.rn.f64 	%fd421, %fd66, %fd402, 0d0000000000000000;
	fma.rn.f64 	%fd422, %fd67, %fd403, %fd421;
	fma.rn.f64 	%fd423, %fd68, %fd404, %fd422;
	fma.rn.f64 	%fd424, %fd69, %fd405, %fd423;
	fma.rn.f64 	%fd425, %fd70, %fd406, %fd424;
	fma.rn.f64 	%fd426, %fd71, %fd407, %fd425;
	fma.rn.f64 	%fd427, %fd72, %fd408, %fd426;
	fma.rn.f64 	%fd428, %fd73, %fd409, %fd427;
	mul.f64 	%fd429, %fd428, %fd892;
	st.shared.f64 	[%r49+8], %fd429;
	fma.rn.f64 	%fd430, %fd74, %fd402, 0d0000000000000000;
	fma.rn.f64 	%fd431, %fd75, %fd403, %fd430;
	fma.rn.f64 	%fd432, %fd76, %fd404, %fd431;
	fma.rn.f64 	%fd433, %fd77, %fd405, %fd432;
	fma.rn.f64 	%fd434, %fd78, %fd406, %fd433;
	fma.rn.f64 	%fd435, %fd79, %fd407, %fd434;
	fma.rn.f64 	%fd436, %fd80, %fd408, %fd435;
	fma.rn.f64 	%fd437, %fd81, %fd409, %fd436;
	mul.f64 	%fd438, %fd437, %fd891;
	st.shared.f64 	[%r49+16], %fd438;
	fma.rn.f64 	%fd439, %fd82, %fd402, 0d0000000000000000;
	fma.rn.f64 	%fd440, %fd83, %fd403, %fd439;
	fma.rn.f64 	%fd441, %fd84, %fd404, %fd440;
	fma.rn.f64 	%fd442, %fd85, %fd405, %fd441;
	fma.rn.f64 	%fd443, %fd86, %fd406, %fd442;
	fma.rn.f64 	%fd444, %fd87, %fd407, %fd443;
	fma.rn.f64 	%fd445, %fd88, %fd408, %fd444;
	fma.rn.f64 	%fd446, %fd89, %fd409, %fd445;
	mul.f64 	%fd447, %fd446, %fd890;
	st.shared.f64 	[%r49+24], %fd447;
	fma.rn.f64 	%fd448, %fd90, %fd402, 0d0000000000000000;
	fma.rn.f64 	%fd449, %fd95, %fd403, %fd448;
	fma.rn.f64 	%fd450, %fd96, %fd404, %fd449;
	fma.rn.f64 	%fd451, %fd97, %fd405, %fd450;
	fma.rn.f64 	%fd452, %fd98, %fd406, %fd451;
	fma.rn.f64 	%fd453, %fd99, %fd407, %fd452;
	fma.rn.f64 	%fd454, %fd100, %fd408, %fd453;
	fma.rn.f64 	%fd456, %fd301, %fd409, %fd454;
	mul.f64 	%fd457, %fd456, %fd889;
	st.shared.f64 	[%r49+32], %fd457;
	fma.rn.f64 	%fd458, %fd102, %fd402, 0d0000000000000000;
	fma.rn.f64 	%fd459, %fd103, %fd403, %fd458;
	fma.rn.f64 	%fd460, %fd104, %fd404, %fd459;
	fma.rn.f64 	%fd461, %fd105, %fd405, %fd460;
	fma.rn.f64 	%fd462, %fd106, %fd406, %fd461;
	fma.rn.f64 	%fd463, %fd107, %fd407, %fd462;
	fma.rn.f64 	%fd464, %fd108, %fd408, %fd463;
	fma.rn.f64 	%fd465, %fd109, %fd409, %fd464;
	mul.f64 	%fd466, %fd465, %fd888;
	st.shared.f64 	[%r49+40], %fd466;
	fma.rn.f64 	%fd467, %fd111, %fd402, 0d0000000000000000;
	fma.rn.f64 	%fd468, %fd112, %fd403, %fd467;
	fma.rn.f64 	%fd469, %fd113, %fd404, %fd468;
	fma.rn.f64 	%fd470, %fd114, %fd405, %fd469;
	fma.rn.f64 	%fd471, %fd115, %fd406, %fd470;
	fma.rn.f64 	%fd472, %fd116, %fd407, %fd471;
	fma.rn.f64 	%fd474, %fd315, %fd408, %fd472;
	fma.rn.f64 	%fd475, %fd117, %fd409, %fd474;
	mul.f64 	%fd476, %fd475, %fd887;
	st.shared.f64 	[%r49+48], %fd476;
	fma.rn.f64 	%fd477, %fd119, %fd402, 0d0000000000000000;
	fma.rn.f64 	%fd478, %fd120, %fd403, %fd477;
	fma.rn.f64 	%fd479, %fd121, %fd404, %fd478;
	fma.rn.f64 	%fd480, %fd122, %fd405, %fd479;
	fma.rn.f64 	%fd481, %fd123, %fd406, %fd480;
	fma.rn.f64 	%fd482, %fd124, %fd407, %fd481;
	fma.rn.f64 	%fd483, %fd125, %fd408, %fd482;
	fma.rn.f64 	%fd485, %fd324, %fd409, %fd483;
	mul.f64 	%fd486, %fd485, %fd886;
	st.shared.f64 	[%r49+56], %fd486;
	bar.sync 	0;
	ld.shared.f64 	%fd487, [%r49];
	ld.shared.f64 	%fd488, [%r49+8];
	ld.shared.f64 	%fd489, [%r49+16];
	ld.shared.f64 	%fd490, [%r49+24];
	ld.shared.f64 	%fd491, [%r49+32];
	ld.shared.f64 	%fd492, [%r49+40];
	ld.shared.f64 	%fd493, [%r49+48];
	ld.shared.f64 	%fd494, [%r49+56];
	fma.rn.f64 	%fd495, %fd264, %fd487, 0d0000000000000000;
	fma.rn.f64 	%fd496, %fd66, %fd488, %fd495;
	fma.rn.f64 	%fd497, %fd74, %fd489, %fd496;
	fma.rn.f64 	%fd498, %fd82, %fd490, %fd497;
	fma.rn.f64 	%fd499, %fd90, %fd491, %fd498;
	fma.rn.f64 	%fd500, %fd102, %fd492, %fd499;
	fma.rn.f64 	%fd501, %fd111, %fd493, %fd500;
	fma.rn.f64 	%fd502, %fd119, %fd494, %fd501;
	st.shared.f64 	[%r49], %fd502;
	fma.rn.f64 	%fd503, %fd60, %fd487, 0d0000000000000000;
	fma.rn.f64 	%fd504, %fd67, %fd488, %fd503;
	fma.rn.f64 	%fd505, %fd75, %fd489, %fd504;
	fma.rn.f64 	%fd506, %fd83, %fd490, %fd505;
	fma.rn.f64 	%fd507, %fd95, %fd491, %fd506;
	fma.rn.f64 	%fd508, %fd103, %fd492, %fd507;
	fma.rn.f64 	%fd509, %fd112, %fd493, %fd508;
	fma.rn.f64 	%fd510, %fd120, %fd494, %fd509;
	st.shared.f64 	[%r49+8], %fd510;
	fma.rn.f64 	%fd511, %fd61, %fd487, 0d0000000000000000;
	fma.rn.f64 	%fd512, %fd68, %fd488, %fd511;
	fma.rn.f64 	%fd513, %fd76, %fd489, %fd512;
	fma.rn.f64 	%fd514, %fd84, %fd490, %fd513;
	fma.rn.f64 	%fd515, %fd96, %fd491, %fd514;
	fma.rn.f64 	%fd516, %fd104, %fd492, %fd515;
	fma.rn.f64 	%fd517, %fd113, %fd493, %fd516;
	fma.rn.f64 	%fd518, %fd121, %fd494, %fd517;
	st.shared.f64 	[%r49+16], %fd518;
	fma.rn.f64 	%fd519, %fd62, %fd487, 0d0000000000000000;
	fma.rn.f64 	%fd520, %fd69, %fd488, %fd519;
	fma.rn.f64 	%fd521, %fd77, %fd489, %fd520;
	fma.rn.f64 	%fd522, %fd85, %fd490, %fd521;
	fma.rn.f64 	%fd523, %fd97, %fd491, %fd522;
	fma.rn.f64 	%fd524, %fd105, %fd492, %fd523;
	fma.rn.f64 	%fd525, %fd114, %fd493, %fd524;
	fma.rn.f64 	%fd526, %fd122, %fd494, %fd525;
	st.shared.f64 	[%r49+24], %fd526;
	fma.rn.f64 	%fd527, %fd63, %fd487, 0d0000000000000000;
	fma.rn.f64 	%fd528, %fd70, %fd488, %fd527;
	fma.rn.f64 	%fd529, %fd78, %fd489, %fd528;
	fma.rn.f64 	%fd530, %fd86, %fd490, %fd529;
	fma.rn.f64 	%fd531, %fd98, %fd491, %fd530;
	fma.rn.f64 	%fd532, %fd106, %fd492, %fd531;
	fma.rn.f64 	%fd533, %fd115, %fd493, %fd532;
	fma.rn.f64 	%fd534, %fd123, %fd494, %fd533;
	st.shared.f64 	[%r49+32], %fd534;
	fma.rn.f64 	%fd535, %fd64, %fd487, 0d0000000000000000;
	fma.rn.f64 	%fd536, %fd71, %fd488, %fd535;
	fma.rn.f64 	%fd537, %fd79, %fd489, %fd536;
	fma.rn.f64 	%fd538, %fd87, %fd490, %fd537;
	fma.rn.f64 	%fd539, %fd99, %fd491, %fd538;
	fma.rn.f64 	%fd540, %fd107, %fd492, %fd539;
	fma.rn.f64 	%fd541, %fd116, %fd493, %fd540;
	fma.rn.f64 	%fd542, %fd124, %fd494, %fd541;
	st.shared.f64 	[%r49+40], %fd542;
	fma.rn.f64 	%fd543, %fd65, %fd487, 0d0000000000000000;
	fma.rn.f64 	%fd544, %fd72, %fd488, %fd543;
	fma.rn.f64 	%fd545, %fd80, %fd489, %fd544;
	fma.rn.f64 	%fd546, %fd88, %fd490, %fd545;
	fma.rn.f64 	%fd547, %fd100, %fd491, %fd546;
	fma.rn.f64 	%fd548, %fd108, %fd492, %fd547;
	fma.rn.f64 	%fd549, %fd315, %fd493, %fd548;
	fma.rn.f64 	%fd550, %fd125, %fd494, %fd549;
	st.shared.f64 	[%r49+48], %fd550;
	fma.rn.f64 	%fd551, %fd265, %fd487, 0d0000000000000000;
	fma.rn.f64 	%fd552, %fd73, %fd488, %fd551;
	fma.rn.f64 	%fd553, %fd81, %fd489, %fd552;
	fma.rn.f64 	%fd554, %fd89, %fd490, %fd553;
	fma.rn.f64 	%fd555, %fd301, %fd491, %fd554;
	fma.rn.f64 	%fd556, %fd109, %fd492, %fd555;
	fma.rn.f64 	%fd557, %fd117, %fd493, %fd556;
	fma.rn.f64 	%fd558, %fd324, %fd494, %fd557;
	st.shared.f64 	[%r49+56], %fd558;
	bar.sync 	0;
	@%p29 bra 	$L__BB0_22;
	mov.u32 	%r52, _ZZ25advectionInvertMassMatrixiPKiddddPKdS2_S2_PdS2_S2_S3_E6s_tmp1;
	add.s32 	%r53, %r52, %r42;
	mad.lo.s32 	%r54, %r41, 448, %r53;
	shl.b32 	%r55, %r1, 3;
	and.b32  	%r56, %r55, 56;
	add.s32 	%r57, %r54, %r56;
	ld.shared.f64 	%fd559, [%r57];
	ld.shared.f64 	%fd560, [%r57+64];
	ld.shared.f64 	%fd561, [%r57+128];
	ld.shared.f64 	%fd562, [%r57+192];
	ld.shared.f64 	%fd563, [%r57+256];
	ld.shared.f64 	%fd564, [%r57+320];
	ld.shared.f64 	%fd565, [%r57+384];
	ld.shared.f64 	%fd566, [%r57+448];
	ld.const.f64 	%fd567, [const_I];
	fma.rn.f64 	%fd568, %fd567, %fd559, 0d0000000000000000;
	fma.rn.f64 	%fd569, %fd66, %fd560, %fd568;
	fma.rn.f64 	%fd570, %fd74, %fd561, %fd569;
	fma.rn.f64 	%fd571, %fd82, %fd562, %fd570;
	fma.rn.f64 	%fd572, %fd90, %fd563, %fd571;
	fma.rn.f64 	%fd573, %fd102, %fd564, %fd572;
	fma.rn.f64 	%fd574, %fd111, %fd565, %fd573;
	fma.rn.f64 	%fd575, %fd119, %fd566, %fd574;
	st.shared.f64 	[%r57], %fd575;
	fma.rn.f64 	%fd576, %fd60, %fd559, 0d0000000000000000;
	fma.rn.f64 	%fd577, %fd67, %fd560, %fd576;
	fma.rn.f64 	%fd578, %fd75, %fd561, %fd577;
	fma.rn.f64 	%fd579, %fd83, %fd562, %fd578;
	fma.rn.f64 	%fd580, %fd95, %fd563, %fd579;
	fma.rn.f64 	%fd581, %fd103, %fd564, %fd580;
	fma.rn.f64 	%fd582, %fd112, %fd565, %fd581;
	fma.rn.f64 	%fd583, %fd120, %fd566, %fd582;
	st.shared.f64 	[%r57+64], %fd583;
	fma.rn.f64 	%fd584, %fd61, %fd559, 0d0000000000000000;
	fma.rn.f64 	%fd585, %fd68, %fd560, %fd584;
	fma.rn.f64 	%fd586, %fd76, %fd561, %fd585;
	fma.rn.f64 	%fd587, %fd84, %fd562, %fd586;
	fma.rn.f64 	%fd588, %fd96, %fd563, %fd587;
	fma.rn.f64 	%fd589, %fd104, %fd564, %fd588;
	fma.rn.f64 	%fd590, %fd113, %fd565, %fd589;
	fma.rn.f64 	%fd591, %fd121, %fd566, %fd590;
	st.shared.f64 	[%r57+128], %fd591;
	fma.rn.f64 	%fd592, %fd62, %fd559, 0d0000000000000000;
	fma.rn.f64 	%fd593, %fd69, %fd560, %fd592;
	fma.rn.f64 	%fd594, %fd77, %fd561, %fd593;
	fma.rn.f64 	%fd595, %fd85, %fd562, %fd594;
	fma.rn.f64 	%fd596, %fd97, %fd563, %fd595;
	fma.rn.f64 	%fd597, %fd105, %fd564, %fd596;
	fma.rn.f64 	%fd598, %fd114, %fd565, %fd597;
	fma.rn.f64 	%fd599, %fd122, %fd566, %fd598;
	st.shared.f64 	[%r57+192], %fd599;
	fma.rn.f64 	%fd600, %fd63, %fd559, 0d0000000000000000;
	fma.rn.f64 	%fd601, %fd70, %fd560, %fd600;
	fma.rn.f64 	%fd602, %fd78, %fd561, %fd601;
	fma.rn.f64 	%fd603, %fd86, %fd562, %fd602;
	fma.rn.f64 	%fd604, %fd98, %fd563, %fd603;
	fma.rn.f64 	%fd605, %fd106, %fd564, %fd604;
	fma.rn.f64 	%fd606, %fd115, %fd565, %fd605;
	fma.rn.f64 	%fd607, %fd123, %fd566, %fd606;
	st.shared.f64 	[%r57+256], %fd607;
	fma.rn.f64 	%fd608, %fd64, %fd559, 0d0000000000000000;
	fma.rn.f64 	%fd609, %fd71, %fd560, %fd608;
	fma.rn.f64 	%fd610, %fd79, %fd561, %fd609;
	fma.rn.f64 	%fd611, %fd87, %fd562, %fd610;
	fma.rn.f64 	%fd612, %fd99, %fd563, %fd611;
	fma.rn.f64 	%fd613, %fd107, %fd564, %fd612;
	fma.rn.f64 	%fd614, %fd116, %fd565, %fd613;
	fma.rn.f64 	%fd615, %fd124, %fd566, %fd614;
	st.shared.f64 	[%r57+320], %fd615;
	fma.rn.f64 	%fd616, %fd65, %fd559, 0d0000000000000000;
	fma.rn.f64 	%fd617, %fd72, %fd560, %fd616;
	fma.rn.f64 	%fd618, %fd80, %fd561, %fd617;
	fma.rn.f64 	%fd619, %fd88, %fd562, %fd618;
	fma.rn.f64 	%fd620, %fd100, %fd563, %fd619;
	fma.rn.f64 	%fd621, %fd108, %fd564, %fd620;
	ld.const.f64 	%fd622, [const_I+432];
	fma.rn.f64 	%fd623, %fd622, %fd565, %fd621;
	fma.rn.f64 	%fd624, %fd125, %fd566, %fd623;
	st.shared.f64 	[%r57+384], %fd624;
	ld.const.f64 	%fd625, [const_I+56];
	fma.rn.f64 	%fd626, %fd625, %fd559, 0d0000000000000000;
	fma.rn.f64 	%fd627, %fd73, %fd560, %fd626;
	fma.rn.f64 	%fd628, %fd81, %fd561, %fd627;
	fma.rn.f64 	%fd629, %fd89, %fd562, %fd628;
	ld.const.f64 	%fd630, [const_I+312];
	fma.rn.f64 	%fd631, %fd630, %fd563, %fd629;
	fma.rn.f64 	%fd632, %fd109, %fd564, %fd631;
	fma.rn.f64 	%fd633, %fd117, %fd565, %fd632;
	ld.const.f64 	%fd634, [const_I+504];
	fma.rn.f64 	%fd635, %fd634, %fd566, %fd633;
	st.shared.f64 	[%r57+448], %fd635;
$L__BB0_22:
	bar.sync 	0;
	mov.f64 	%fd911, 0d0000000000000000;
	@%p29 bra 	$L__BB0_24;
	shl.b32 	%r58, %r1, 3;
	and.b32  	%r59, %r58, 8128;
	mov.u32 	%r60, _ZZ25advectionInvertMassMatrixiPKiddddPKdS2_S2_PdS2_S2_S3_E6s_tmp1;
	add.s32 	%r61, %r60, %r59;
	and.b32  	%r62, %r58, 56;
	add.s32 	%r63, %r61, %r62;
	ld.shared.f64 	%fd637, [%r63];
	ld.shared.f64 	%fd638, [%r63+512];
	ld.shared.f64 	%fd639, [%r63+1024];
	ld.shared.f64 	%fd640, [%r63+1536];
	ld.shared.f64 	%fd641, [%r63+2048];
	ld.shared.f64 	%fd642, [%r63+2560];
	ld.shared.f64 	%fd643, [%r63+3072];
	ld.shared.f64 	%fd644, [%r63+3584];
	ld.const.f64 	%fd645, [const_I];
	fma.rn.f64 	%fd646, %fd645, %fd637, 0d0000000000000000;
	fma.rn.f64 	%fd647, %fd66, %fd638, %fd646;
	fma.rn.f64 	%fd648, %fd74, %fd639, %fd647;
	fma.rn.f64 	%fd649, %fd82, %fd640, %fd648;
	fma.rn.f64 	%fd650, %fd90, %fd641, %fd649;
	fma.rn.f64 	%fd651, %fd102, %fd642, %fd650;
	fma.rn.f64 	%fd652, %fd111, %fd643, %fd651;
	fma.rn.f64 	%fd653, %fd119, %fd644, %fd652;
	st.shared.f64 	[%r63], %fd653;
	fma.rn.f64 	%fd654, %fd60, %fd637, 0d0000000000000000;
	fma.rn.f64 	%fd655, %fd67, %fd638, %fd654;
	fma.rn.f64 	%fd656, %fd75, %fd639, %fd655;
	fma.rn.f64 	%fd657, %fd83, %fd640, %fd656;
	fma.rn.f64 	%fd658, %fd95, %fd641, %fd657;
	fma.rn.f64 	%fd659, %fd103, %fd642, %fd658;
	fma.rn.f64 	%fd660, %fd112, %fd643, %fd659;
	fma.rn.f64 	%fd661, %fd120, %fd644, %fd660;
	st.shared.f64 	[%r63+512], %fd661;
	fma.rn.f64 	%fd662, %fd61, %fd637, 0d0000000000000000;
	fma.rn.f64 	%fd663, %fd68, %fd638, %fd662;
	fma.rn.f64 	%fd664, %fd76, %fd639, %fd663;
	fma.rn.f64 	%fd665, %fd84, %fd640, %fd664;
	fma.rn.f64 	%fd666, %fd96, %fd641, %fd665;
	fma.rn.f64 	%fd667, %fd104, %fd642, %fd666;
	fma.rn.f64 	%fd668, %fd113, %fd643, %fd667;
	fma.rn.f64 	%fd669, %fd121, %fd644, %fd668;
	st.shared.f64 	[%r63+1024], %fd669;
	fma.rn.f64 	%fd670, %fd62, %fd637, 0d0000000000000000;
	fma.rn.f64 	%fd671, %fd69, %fd638, %fd670;
	fma.rn.f64 	%fd672, %fd77, %fd639, %fd671;
	fma.rn.f64 	%fd673, %fd85, %fd640, %fd672;
	fma.rn.f64 	%fd674, %fd97, %fd641, %fd673;
	fma.rn.f64 	%fd675, %fd105, %fd642, %fd674;
	fma.rn.f64 	%fd676, %fd114, %fd643, %fd675;
	fma.rn.f64 	%fd677, %fd122, %fd644, %fd676;
	st.shared.f64 	[%r63+1536], %fd677;
	fma.rn.f64 	%fd678, %fd63, %fd637, 0d0000000000000000;
	fma.rn.f64 	%fd679, %fd70, %fd638, %fd678;
	fma.rn.f64 	%fd680, %fd78, %fd639, %fd679;
	fma.rn.f64 	%fd681, %fd86, %fd640, %fd680;
	fma.rn.f64 	%fd682, %fd98, %fd641, %fd681;
	fma.rn.f64 	%fd683, %fd106, %fd642, %fd682;
	fma.rn.f64 	%fd684, %fd115, %fd643, %fd683;
	fma.rn.f64 	%fd685, %fd123, %fd644, %fd684;
	st.shared.f64 	[%r63+2048], %fd685;
	fma.rn.f64 	%fd686, %fd64, %fd637, 0d0000000000000000;
	fma.rn.f64 	%fd687, %fd71, %fd638, %fd686;
	fma.rn.f64 	%fd688, %fd79, %fd639, %fd687;
	fma.rn.f64 	%fd689, %fd87, %fd640, %fd688;
	fma.rn.f64 	%fd690, %fd99, %fd641, %fd689;
	fma.rn.f64 	%fd691, %fd107, %fd642, %fd690;
	fma.rn.f64 	%fd692, %fd116, %fd643, %fd691;
	fma.rn.f64 	%fd693, %fd124, %fd644, %fd692;
	st.shared.f64 	[%r63+2560], %fd693;
	fma.rn.f64 	%fd694, %fd65, %fd637, 0d0000000000000000;
	fma.rn.f64 	%fd695, %fd72, %fd638, %fd694;
	fma.rn.f64 	%fd696, %fd80, %fd639, %fd695;
	fma.rn.f64 	%fd697, %fd88, %fd640, %fd696;
	fma.rn.f64 	%fd698, %fd100, %fd641, %fd697;
	fma.rn.f64 	%fd699, %fd108, %fd642, %fd698;
	ld.const.f64 	%fd700, [const_I+432];
	fma.rn.f64 	%fd701, %fd700, %fd643, %fd699;
	fma.rn.f64 	%fd702, %fd125, %fd644, %fd701;
	st.shared.f64 	[%r63+3072], %fd702;
	ld.const.f64 	%fd703, [const_I+56];
	fma.rn.f64 	%fd704, %fd703, %fd637, 0d0000000000000000;
	fma.rn.f64 	%fd705, %fd73, %fd638, %fd704;
	fma.rn.f64 	%fd706, %fd81, %fd639, %fd705;
	fma.rn.f64 	%fd707, %fd89, %fd640, %fd706;
	ld.const.f64 	%fd708, [const_I+312];
	fma.rn.f64 	%fd709, %fd708, %fd641, %fd707;
	fma.rn.f64 	%fd710, %fd109, %fd642, %fd709;
	fma.rn.f64 	%fd711, %fd117, %fd643, %fd710;
	ld.const.f64 	%fd712, [const_I+504];
	fma.rn.f64 	%fd713, %fd712, %fd644, %fd711;
	st.shared.f64 	[%r63+3584], %fd713;
	fma.rn.f64 	%fd714, %fd653, %fd893, 0d0000000000000000;
	fma.rn.f64 	%fd715, %fd661, %fd892, %fd714;
	fma.rn.f64 	%fd716, %fd669, %fd891, %fd715;
	fma.rn.f64 	%fd717, %fd677, %fd890, %fd716;
	fma.rn.f64 	%fd718, %fd685, %fd889, %fd717;
	fma.rn.f64 	%fd719, %fd693, %fd888, %fd718;
	fma.rn.f64 	%fd720, %fd702, %fd887, %fd719;
	fma.rn.f64 	%fd911, %fd713, %fd886, %fd720;
$L__BB0_24:
	bar.sync 	0;
	@%p29 bra 	$L__BB0_35;
	shl.b32 	%r64, %r1, 3;
	mov.u32 	%r65, _ZZ25advectionInvertMassMatrixiPKiddddPKdS2_S2_PdS2_S2_S3_E6s_tmp2;
	add.s32 	%r66, %r65, %r64;
	st.volatile.shared.f64 	[%r66], %fd911;
	not.pred 	%p34, %p1;
	@%p34 bra 	$L__BB0_27;
	ld.volatile.shared.f64 	%fd721, [%r66+128];
	ld.volatile.shared.f64 	%fd722, [%r66];
	add.f64 	%fd723, %fd721, %fd722;
	st.volatile.shared.f64 	[%r66], %fd723;
$L__BB0_27:
	not.pred 	%p35, %p2;
	@%p35 bra 	$L__BB0_29;
	ld.volatile.shared.f64 	%fd724, [%r66+64];
	ld.volatile.shared.f64 	%fd725, [%r66];
	add.f64 	%fd726, %fd724, %fd725;
	st.volatile.shared.f64 	[%r66], %fd726;
$L__BB0_29:
	not.pred 	%p36, %p3;
	@%p36 bra 	$L__BB0_31;
	ld.volatile.shared.f64 	%fd727, [%r66+32];
	ld.volatile.shared.f64 	%fd728, [%r66];
	add.f64 	%fd729, %fd727, %fd728;
	st.volatile.shared.f64 	[%r66], %fd729;
$L__BB0_31:
	not.pred 	%p37, %p4;
	@%p37 bra 	$L__BB0_33;
	ld.volatile.shared.f64 	%fd730, [%r66+16];
	ld.volatile.shared.f64 	%fd731, [%r66];
	add.f64 	%fd732, %fd730, %fd731;
	st.volatile.shared.f64 	[%r66], %fd732;
$L__BB0_33:
	and.b32  	%r79, %r1, 31;
	setp.ne.s32 	%p38, %r79, 0;
	@%p38 bra 	$L__BB0_35;
	ld.volatile.shared.f64 	%fd733, [%r66];
	ld.volatile.shared.f64 	%fd734, [%r66+8];
	add.f64 	%fd735, %fd733, %fd734;
	shr.u32 	%r83, %r1, 2;
	and.b32  	%r84, %r83, 248;
	mov.u32 	%r85, _ZZ25advectionInvertMassMatrixiPKiddddPKdS2_S2_PdS2_S2_S3_E9s_tmpWarp;
	add.s32 	%r86, %r85, %r84;
	st.volatile.shared.f64 	[%r86], %fd735;
$L__BB0_35:
	setp.ne.s32 	%p39, %r1, 0;
	bar.sync 	0;
	@%p39 bra 	$L__BB0_37;
	ld.volatile.shared.f64 	%fd736, [_ZZ25advectionInvertMassMatrixiPKiddddPKdS2_S2_PdS2_S2_S3_E9s_tmpWarp+8];
	ld.volatile.shared.f64 	%fd737, [_ZZ25advectionInvertMassMatrixiPKiddddPKdS2_S2_PdS2_S2_S3_E9s_tmpWarp];
	add.f64 	%fd738, %fd736, %fd737;
	st.volatile.shared.f64 	[_ZZ25advectionInvertMassMatrixiPKiddddPKdS2_S2_PdS2_S2_S3_E9s_tmpWarp], %fd738;
$L__BB0_37:
	bar.sync 	0;
	mov.f64 	%fd936, 0d0000000000000000;
	ld.volatile.shared.f64 	%fd162, [_ZZ25advectionInvertMassMatrixiPKiddddPKdS2_S2_PdS2_S2_S3_E9s_tmpWarp];
	mov.f64 	%fd937, %fd936;
	@%p29 bra 	$L__BB0_39;
	div.rn.f64 	%fd740, %fd910, %fd162;
	fma.rn.f64 	%fd927, %fd740, %fd893, %fd927;
	shl.b32 	%r87, %r1, 3;
	and.b32  	%r88, %r87, 8128;
	mov.u32 	%r89, _ZZ25advectionInvertMassMatrixiPKiddddPKdS2_S2_PdS2_S2_S3_E6s_tmp1;
	add.s32 	%r90, %r89, %r88;
	and.b32  	%r91, %r87, 56;
	add.s32 	%r92, %r90, %r91;
	ld.shared.f64 	%fd741, [%r92];
	mul.f64 	%fd742, %fd740, %fd741;
	sub.f64 	%fd928, %fd928, %fd742;
	mul.f64 	%fd919, %fd928, %fd876;
	fma.rn.f64 	%fd743, %fd928, %fd919, 0d0000000000000000;
	fma.rn.f64 	%fd926, %fd740, %fd892, %fd926;
	ld.shared.f64 	%fd744, [%r92+512];
	mul.f64 	%fd745, %fd740, %fd744;
	sub.f64 	%fd929, %fd929, %fd745;
	mul.f64 	%fd918, %fd929, %fd875;
	fma.rn.f64 	%fd746, %fd929, %fd918, %fd743;
	mul.f64 	%fd747, %fd929, %fd929;
	fma.rn.f64 	%fd748, %fd928, %fd928, %fd747;
	fma.rn.f64 	%fd925, %fd740, %fd891, %fd925;
	ld.shared.f64 	%fd749, [%r92+1024];
	mul.f64 	%fd750, %fd740, %fd749;
	sub.f64 	%fd930, %fd930, %fd750;
	mul.f64 	%fd917, %fd930, %fd874;
	fma.rn.f64 	%fd751, %fd930, %fd917, %fd746;
	fma.rn.f64 	%fd752, %fd930, %fd930, %fd748;
	fma.rn.f64 	%fd924, %fd740, %fd890, %fd924;
	ld.shared.f64 	%fd753, [%r92+1536];
	mul.f64 	%fd754, %fd740, %fd753;
	sub.f64 	%fd931, %fd931, %fd754;
	mul.f64 	%fd916, %fd931, %fd873;
	fma.rn.f64 	%fd755, %fd931, %fd916, %fd751;
	fma.rn.f64 	%fd756, %fd931, %fd931, %fd752;
	fma.rn.f64 	%fd923, %fd740, %fd889, %fd923;
	ld.shared.f64 	%fd757, [%r92+2048];
	mul.f64 	%fd758, %fd740, %fd757;
	sub.f64 	%fd932, %fd932, %fd758;
	mul.f64 	%fd915, %fd932, %fd872;
	fma.rn.f64 	%fd759, %fd932, %fd915, %fd755;
	fma.rn.f64 	%fd760, %fd932, %fd932, %fd756;
	fma.rn.f64 	%fd922, %fd740, %fd888, %fd922;
	ld.shared.f64 	%fd761, [%r92+2560];
	mul.f64 	%fd762, %fd740, %fd761;
	sub.f64 	%fd933, %fd933, %fd762;
	mul.f64 	%fd914, %fd933, %fd871;
	fma.rn.f64 	%fd763, %fd933, %fd914, %fd759;
	fma.rn.f64 	%fd764, %fd933, %fd933, %fd760;
	fma.rn.f64 	%fd921, %fd740, %fd887, %fd921;
	ld.shared.f64 	%fd765, [%r92+3072];
	mul.f64 	%fd766, %fd740, %fd765;
	sub.f64 	%fd934, %fd934, %fd766;
	mul.f64 	%fd913, %fd934, %fd870;
	fma.rn.f64 	%fd767, %fd934, %fd913, %fd763;
	fma.rn.f64 	%fd768, %fd934, %fd934, %fd764;
	fma.rn.f64 	%fd920, %fd740, %fd886, %fd920;
	ld.shared.f64 	%fd769, [%r92+3584];
	mul.f64 	%fd770, %fd740, %fd769;
	sub.f64 	%fd935, %fd935, %fd770;
	mul.f64 	%fd912, %fd935, %fd869;
	fma.rn.f64 	%fd936, %fd935, %fd912, %fd767;
	fma.rn.f64 	%fd937, %fd935, %fd935, %fd768;
$L__BB0_39:
	bar.sync 	0;
	@%p29 bra 	$L__BB0_50;
	shl.b32 	%r93, %r1, 3;
	mov.u32 	%r94, _ZZ25advectionInvertMassMatrixiPKiddddPKdS2_S2_PdS2_S2_S3_E6s_tmp2;
	add.s32 	%r95, %r94, %r93;
	st.volatile.shared.f64 	[%r95], %fd936;
	not.pred 	%p42, %p1;
	@%p42 bra 	$L__BB0_42;
	ld.volatile.shared.f64 	%fd771, [%r95+128];
	ld.volatile.shared.f64 	%fd772, [%r95];
	add.f64 	%fd773, %fd771, %fd772;
	st.volatile.shared.f64 	[%r95], %fd773;
$L__BB0_42:
	not.pred 	%p43, %p2;
	@%p43 bra 	$L__BB0_44;
	ld.volatile.shared.f64 	%fd774, [%r95+64];
	ld.volatile.shared.f64 	%fd775, [%r95];
	add.f64 	%fd776, %fd774, %fd775;
	st.volatile.shared.f64 	[%r95], %fd776;
$L__BB0_44:
	not.pred 	%p44, %p3;
	@%p44 bra 	$L__BB0_46;
	ld.volatile.shared.f64 	%fd777, [%r95+32];
	ld.volatile.shared.f64 	%fd778, [%r95];
	add.f64 	%fd779, %fd777, %fd778;
	st.volatile.shared.f64 	[%r95], %fd779;
$L__BB0_46:
	not.pred 	%p45, %p4;
	@%p45 bra 	$L__BB0_48;
	ld.volatile.shared.f64 	%fd780, [%r95+16];
	ld.volatile.shared.f64 	%fd781, [%r95];
	add.f64 	%fd782, %fd780, %fd781;
	st.volatile.shared.f64 	[%r95], %fd782;
$L__BB0_48:
	and.b32  	%r108, %r1, 31;
	setp.ne.s32 	%p46, %r108, 0;
	@%p46 bra 	$L__BB0_50;
	ld.volatile.shared.f64 	%fd783, [%r95];
	ld.volatile.shared.f64 	%fd784, [%r95+8];
	add.f64 	%fd785, %fd783, %fd784;
	shr.u32 	%r112, %r1, 2;
	and.b32  	%r113, %r112, 248;
	mov.u32 	%r114, _ZZ25advectionInvertMassMatrixiPKiddddPKdS2_S2_PdS2_S2_S3_E9s_tmpWarp;
	add.s32 	%r115, %r114, %r113;
	st.volatile.shared.f64 	[%r115], %fd785;
$L__BB0_50:
	bar.sync 	0;
	@%p39 bra 	$L__BB0_52;
	ld.volatile.shared.f64 	%fd786, [_ZZ25advectionInvertMassMatrixiPKiddddPKdS2_S2_PdS2_S2_S3_E9s_tmpWarp+8];
	ld.volatile.shared.f64 	%fd787, [_ZZ25advectionInvertMassMatrixiPKiddddPKdS2_S2_PdS2_S2_S3_E9s_tmpWarp];
	add.f64 	%fd788, %fd786, %fd787;
	st.volatile.shared.f64 	[_ZZ25advectionInvertMassMatrixiPKiddddPKdS2_S2_PdS2_S2_S3_E9s_tmpWarp], %fd788;
$L__BB0_52:
	setp.gt.u32 	%p48, %r1, 63;
	bar.sync 	0;
	ld.volatile.shared.f64 	%fd215, [_ZZ25advectionInvertMassMatrixiPKiddddPKdS2_S2_PdS2_S2_S3_E9s_tmpWarp];
	bar.sync 	0;
	@%p48 bra 	$L__BB0_63;
	shl.b32 	%r116, %r1, 3;
	mov.u32 	%r117, _ZZ25advectionInvertMassMatrixiPKiddddPKdS2_S2_PdS2_S2_S3_E6s_tmp2;
	add.s32 	%r118, %r117, %r116;
	st.volatile.shared.f64 	[%r118], %fd937;
	not.pred 	%p49, %p1;
	@%p49 bra 	$L__BB0_55;
	ld.volatile.shared.f64 	%fd789, [%r118+128];
	ld.volatile.shared.f64 	%fd790, [%r118];
	add.f64 	%fd791, %fd789, %fd790;
	st.volatile.shared.f64 	[%r118], %fd791;
$L__BB0_55:
	not.pred 	%p50, %p2;
	@%p50 bra 	$L__BB0_57;
	ld.volatile.shared.f64 	%fd792, [%r118+64];
	ld.volatile.shared.f64 	%fd793, [%r118];
	add.f64 	%fd794, %fd792, %fd793;
	st.volatile.shared.f64 	[%r118], %fd794;
$L__BB0_57:
	not.pred 	%p51, %p3;
	@%p51 bra 	$L__BB0_59;
	ld.volatile.shared.f64 	%fd795, [%r118+32];
	ld.volatile.shared.f64 	%fd796, [%r118];
	add.f64 	%fd797, %fd795, %fd796;
	st.volatile.shared.f64 	[%r118], %fd797;
$L__BB0_59:
	not.pred 	%p52, %p4;
	@%p52 bra 	$L__BB0_61;
	ld.volatile.shared.f64 	%fd798, [%r118+16];
	ld.volatile.shared.f64 	%fd799, [%r118];
	add.f64 	%fd800, %fd798, %fd799;
	st.volatile.shared.f64 	[%r118], %fd800;
$L__BB0_61:
	and.b32  	%r131, %r1, 31;
	setp.ne.s32 	%p53, %r131, 0;
	@%p53 bra 	$L__BB0_63;
	ld.volatile.shared.f64 	%fd801, [%r118];
	ld.volatile.shared.f64 	%fd802, [%r118+8];
	add.f64 	%fd803, %fd801, %fd802;
	shr.u32 	%r135, %r1, 2;
	and.b32  	%r136, %r135, 248;
	mov.u32 	%r137, _ZZ25advectionInvertMassMatrixiPKiddddPKdS2_S2_PdS2_S2_S3_E9s_tmpWarp;
	add.s32 	%r138, %r137, %r136;
	st.volatile.shared.f64 	[%r138], %fd803;
$L__BB0_63:
	setp.ne.s32 	%p54, %r1, 0;
	bar.sync 	0;
	@%p54 bra 	$L__BB0_65;
	ld.volatile.shared.f64 	%fd804, [_ZZ25advectionInvertMassMatrixiPKiddddPKdS2_S2_PdS2_S2_S3_E9s_tmpWarp+8];
	ld.volatile.shared.f64 	%fd805, [_ZZ25advectionInvertMassMatrixiPKiddddPKdS2_S2_PdS2_S2_S3_E9s_tmpWarp];
	add.f64 	%fd806, %fd804, %fd805;
	st.volatile.shared.f64 	[_ZZ25advectionInvertMassMatrixiPKiddddPKdS2_S2_PdS2_S2_S3_E9s_tmpWarp], %fd806;
$L__BB0_65:
	ld.param.f64 	%fd852, [_Z25advectionInvertMassMatrixiPKiddddPKdS2_S2_PdS2_S2_S3__param_5];
	bar.sync 	0;
	ld.volatile.shared.f64 	%fd807, [_ZZ25advectionInvertMassMatrixiPKiddddPKdS2_S2_PdS2_S2_S3_E9s_tmpWarp];
	setp.lt.f64 	%p55, %fd807, %fd852;
	@%p55 bra 	$L__BB0_69;
	@%p48 bra 	$L__BB0_68;
	div.rn.f64 	%fd808, %fd215, %fd910;
	fma.rn.f64 	%fd893, %fd808, %fd893, %fd919;
	fma.rn.f64 	%fd892, %fd808, %fd892, %fd918;
	fma.rn.f64 	%fd891, %fd808, %fd891, %fd917;
	fma.rn.f64 	%fd890, %fd808, %fd890, %fd916;
	fma.rn.f64 	%fd889, %fd808, %fd889, %fd915;
	fma.rn.f64 	%fd888, %fd808, %fd888, %fd914;
	fma.rn.f64 	%fd887, %fd808, %fd887, %fd913;
	fma.rn.f64 	%fd886, %fd808, %fd886, %fd912;
$L__BB0_68:
	add.s32 	%r141, %r141, 1;
	setp.ne.s32 	%p57, %r141, 4;
	mov.f64 	%fd910, %fd215;
	@%p57 bra 	$L__BB0_16;
$L__BB0_69:
	setp.gt.u32 	%p58, %r1, 63;
	@%p58 bra 	$L__BB0_71;
	ld.param.u64 	%rd28, [_Z25advectionInvertMassMatrixiPKiddddPKdS2_S2_PdS2_S2_S3__param_12];
	ld.param.u64 	%rd27, [_Z25advectionInvertMassMatrixiPKiddddPKdS2_S2_PdS2_S2_S3__param_11];
	ld.param.u64 	%rd26, [_Z25advectionInvertMassMatrixiPKiddddPKdS2_S2_PdS2_S2_S3__param_9];
	ld.param.f64 	%fd851, [_Z25advectionInvertMassMatrixiPKiddddPKdS2_S2_PdS2_S2_S3__param_4];
	ld.param.f64 	%fd850, [_Z25advectionInvertMassMatrixiPKiddddPKdS2_S2_PdS2_S2_S3__param_3];
	ld.param.f64 	%fd849, [_Z25advectionInvertMassMatrixiPKiddddPKdS2_S2_PdS2_S2_S3__param_2];
	and.b32  	%r139, %r1, 63;
	add.s32 	%r140, %r139, %r3;
	cvta.to.global.u64 	%rd19, %rd27;
	mul.wide.s32 	%rd20, %r140, 8;
	add.s64 	%rd21, %rd19, %rd20;
	ld.global.nc.f64 	%fd809, [%rd21];
	cvta.to.global.u64 	%rd22, %rd26;
	add.s64 	%rd23, %rd22, %rd20;
	ld.global.f64 	%fd810, [%rd23];
	mul.f64 	%fd811, %fd849, %fd927;
	fma.rn.f64 	%fd812, %fd850, %fd810, %fd811;
	fma.rn.f64 	%fd813, %fd851, %fd812, %fd809;
	st.global.f64 	[%rd23], %fd812;
	cvta.to.global.u64 	%rd24, %rd28;
	add.s64 	%rd25, %rd24, %rd20;
	st.global.f64 	[%rd25], %fd813;
	ld.global.nc.f64 	%fd814, [%rd21+512];
	ld.global.f64 	%fd815, [%rd23+512];
	mul.f64 	%fd816, %fd849, %fd926;
	fma.rn.f64 	%fd817, %fd850, %fd815, %fd816;
	fma.rn.f64 	%fd818, %fd851, %fd817, %fd814;
	st.global.f64 	[%rd23+512], %fd817;
	st.global.f64 	[%rd25+512], %fd818;
	ld.global.nc.f64 	%fd819, [%rd21+1024];
	ld.global.f64 	%fd820, [%rd23+1024];
	mul.f64 	%fd821, %fd849, %fd925;
	fma.rn.f64 	%fd822, %fd850, %fd820, %fd821;
	fma.rn.f64 	%fd823, %fd851, %fd822, %fd819;
	st.global.f64 	[%rd23+1024], %fd822;
	st.global.f64 	[%rd25+1024], %fd823;
	ld.global.nc.f64 	%fd824, [%rd21+1536];
	ld.global.f64 	%fd825, [%rd23+1536];
	mul.f64 	%fd826, %fd849, %fd924;
	fma.rn.f64 	%fd827, %fd850, %fd825, %fd826;
	fma.rn.f64 	%fd828, %fd851, %fd827, %fd824;
	st.global.f64 	[%rd23+1536], %fd827;
	st.global.f64 	[%rd25+1536], %fd828;
	ld.global.nc.f64 	%fd829, [%rd21+2048];
	ld.global.f64 	%fd830, [%rd23+2048];
	mul.f64 	%fd831, %fd849, %fd923;
	fma.rn.f64 	%fd832, %fd850, %fd830, %fd831;
	fma.rn.f64 	%fd833, %fd851, %fd832, %fd829;
	st.global.f64 	[%rd23+2048], %fd832;
	st.global.f64 	[%rd25+2048], %fd833;
	ld.global.nc.f64 	%fd834, [%rd21+2560];
	ld.global.f64 	%fd835, [%rd23+2560];
	mul.f64 	%fd836, %fd849, %fd922;
	fma.rn.f64 	%fd837, %fd850, %fd835, %fd836;
	fma.rn.f64 	%fd838, %fd851, %fd837, %fd834;
	st.global.f64 	[%rd23+2560], %fd837;
	st.global.f64 	[%rd25+2560], %fd838;
	ld.global.nc.f64 	%fd839, [%rd21+3072];
	ld.global.f64 	%fd840, [%rd23+3072];
	mul.f64 	%fd841, %fd849, %fd921;
	fma.rn.f64 	%fd842, %fd850, %fd840, %fd841;
	fma.rn.f64 	%fd843, %fd851, %fd842, %fd839;
	st.global.f64 	[%rd23+3072], %fd842;
	st.global.f64 	[%rd25+3072], %fd843;
	ld.global.nc.f64 	%fd844, [%rd21+3584];
	ld.global.f64 	%fd845, [%rd23+3584];
	mul.f64 	%fd846, %fd849, %fd920;
	fma.rn.f64 	%fd847, %fd850, %fd845, %fd846;
	fma.rn.f64 	%fd848, %fd851, %fd847, %fd844;
	st.global.f64 	[%rd23+3584], %fd847;
	st.global.f64 	[%rd25+3584], %fd848;
$L__BB0_71:
	ret;

}


// ===== COMPILED SASS (sm_100) =====

	.target	sm_100

	.elftype	@"ET_EXEC"


//--------------------- .note.nv.tkinfo           --------------------------
	.section	.note.nv.tkinfo,"",@"SHT_NOTE"
	.sectionflags	@"SHF_NOTE_NV_TKINFO"
	.tkinfo
        /*0018*/ 	.word	0x00000002
        /*0030*/ 	.string	""
        /*0030*/ 	.string	"ptxas"
        /*0030*/ 	.string	"Cuda compilation tools, release 13.0, V13.0.88"
        /*0030*/ 	.string	"Build cuda_13.0.r13.0/compiler.36424714_0"
        /*0030*/ 	.string	"-arch sm_100 -m 64 "



//--------------------- .note.nv.cuinfo           --------------------------
	.section	.note.nv.cuinfo,"",@"SHT_NOTE"
	.sectionflags	@"SHF_NOTE_NV_CUINFO"
        /*0018*/ 	.short	0x0002
        /*001a*/ 	.short	0x0064
        /*001c*/ 	.short	0x0082
	.zero		2


//--------------------- .nv.info                  --------------------------
	.section	.nv.info,"",@"SHT_CUDA_INFO"
	.align	4


	//----- nvinfo : EIATTR_REGCOUNT
	.align		4
        /*0000*/ 	.byte	0x04, 0x2f
        /*0002*/ 	.short	(.L_2 - .L_1)
	.align		4
.L_1:
        /*0004*/ 	.word	index@(_Z25advectionInvertMassMatrixiPKiddddPKdS2_S2_PdS2_S2_S3_)
        /*0008*/ 	.word	0x000000ff


	//----- nvinfo : EIATTR_FRAME_SIZE
	.align		4
.L_2:
        /*000c*/ 	.byte	0x04, 0x11
        /*000e*/ 	.short	(.L_4 - .L_3)
	.align		4
.L_3:
        /*0010*/ 	.word	index@($__internal_0_$__cuda_sm20_div_rn_f64_full)
        /*0014*/ 	.word	0x000000c8


	//----- nvinfo : EIATTR_FRAME_SIZE
	.align		4
.L_4:
        /*0018*/ 	.byte	0x04, 0x11
        /*001a*/ 	.short	(.L_6 - .L_5)
	.align		4
.L_5:
        /*001c*/ 	.word	index@(_Z25advectionInvertMassMatrixiPKiddddPKdS2_S2_PdS2_S2_S3_)
        /*0020*/ 	.word	0x000000c8


	//----- nvinfo : EIATTR_MIN_STACK_SIZE
	.align		4
.L_6:
        /*0024*/ 	.byte	0x04, 0x12
        /*0026*/ 	.short	(.L_8 - .L_7)
	.align		4
.L_7:
        /*0028*/ 	.word	index@(_Z25advectionInvertMassMatrixiPKiddddPKdS2_S2_PdS2_S2_S3_)
        /*002c*/ 	.word	0x000000c8
.L_8:


//--------------------- .nv.compat                --------------------------
	.section	.nv.compat,"",@"SHT_CUDA_COMPAT_INFO"
	.align	4
        /*0000*/ 	.byte	0x02, 0x09, 0x00, 0x00, 0x02, 0x02, 0x01, 0x00, 0x02, 0x05, 0x05, 0x00, 0x03, 0x07, 0x01, 0x01
        /*0010*/ 	.byte	0x02, 0x03, 0x00, 0x00, 0x02, 0x06, 0x01, 0x00, 0x04, 0x0b, 0x08, 0x00, 0x01, 0x00, 0x00, 0x00
        /*0020*/ 	.byte	0x00, 0x00, 0x00, 0x00


//--------------------- .nv.info._Z25advectionInvertMassMatrixiPKiddddPKdS2_S2_PdS2_S2_S3_ --------------------------
	.section	.nv.info._Z25advectionInvertMassMatrixiPKiddddPKdS2_S2_PdS2_S2_S3_,"",@"SHT_CUDA_INFO"
	.sectionflags	@""
	.align	4


	//----- nvinfo : EIATTR_CUDA_API_VERSION
	.align		4
        /*0000*/ 	.byte	0x04, 0x37
        /*0002*/ 	.short	(.L_10 - .L_9)
.L_9:
        /*0004*/ 	.word	0x00000082


	//----- nvinfo : EIATTR_KPARAM_INFO
	.align		4
.L_10:
        /*0008*/ 	.byte	0x04, 0x17
        /*000a*/ 	.short	(.L_12 - .L_11)
.L_11:
        /*000c*/ 	.word	0x00000000
        /*0010*/ 	.short	0x000c
        /*0012*/ 	.short	0x0060
        /*0014*/ 	.byte	0x00, 0xf5, 0x21, 0x00


	//----- nvinfo : EIATTR_KPARAM_INFO
	.align		4
.L_12:
        /*0018*/ 	.byte	0x04, 0x17
        /*001a*/ 	.short	(.L_14 - .L_13)
.L_13:
        /*001c*/ 	.word	0x00000000
        /*0020*/ 	.short	0x000b
        /*0022*/ 	.short	0x0058
        /*0024*/ 	.byte	0x00, 0xf5, 0x21, 0x00


	//----- nvinfo : EIATTR_KPARAM_INFO
	.align		4
.L_14:
        /*0028*/ 	.byte	0x04, 0x17
        /*002a*/ 	.short	(.L_16 - .L_15)
.L_15:
        /*002c*/ 	.word	0x00000000
        /*0030*/ 	.short	0x000a
        /*0032*/ 	.short	0x0050
        /*0034*/ 	.byte	0x00, 0xf5, 0x21, 0x00


	//----- nvinfo : EIATTR_KPARAM_INFO
	.align		4
.L_16:
        /*0038*/ 	.byte	0x04, 0x17
        /*003a*/ 	.short	(.L_18 - .L_17)
.L_17:
        /*003c*/ 	.word	0x00000000
        /*0040*/ 	.short	0x0009
        /*0042*/ 	.short	0x0048
        /*0044*/ 	.byte	0x00, 0xf5, 0x21, 0x00


	//----- nvinfo : EIATTR_KPARAM_INFO
	.align		4
.L_18:
        /*0048*/ 	.byte	0x04, 0x17
        /*004a*/ 	.short	(.L_20 - .L_19)
.L_19:
        /*004c*/ 	.word	0x00000000
        /*0050*/ 	.short	0x0008
        /*0052*/ 	.short	0x0040
        /*0054*/ 	.byte	0x00, 0xf5, 0x21, 0x00


	//----- nvinfo : EIATTR_KPARAM_INFO
	.align		4
.L_20:
        /*0058*/ 	.byte	0x04, 0x17
        /*005a*/ 	.short	(.L_22 - .L_21)
.L_21:
        /*005c*/ 	.word	0x00000000
        /*0060*/ 	.short	0x0007
        /*0062*/ 	.short	0x0038
        /*0064*/ 	.byte	0x00, 0xf5, 0x21, 0x00


	//----- nvinfo : EIATTR_KPARAM_INFO
	.align		4
.L_22:
        /*0068*/ 	.byte	0x04, 0x17
        /*006a*/ 	.short	(.L_24 - .L_23)
.L_23:
        /*006c*/ 	.word	0x00000000
        /*0070*/ 	.short	0x0006
        /*0072*/ 	.short	0x0030
        /*0074*/ 	.byte	0x00, 0xf5, 0x21, 0x00


	//----- nvinfo : EIATTR_KPARAM_INFO
	.align		4
.L_24:
        /*0078*/ 	.byte	0x04, 0x17
        /*007a*/ 	.short	(.L_26 - .L_25)
.L_25:
        /*007c*/ 	.word	0x00000000
        /*0080*/ 	.short	0x0005
        /*0082*/ 	.short	0x0028
        /*0084*/ 	.byte	0x00, 0xf0, 0x21, 0x00


	//----- nvinfo : EIATTR_KPARAM_INFO
	.align		4
.L_26:
        /*0088*/ 	.byte	0x04, 0x17
        /*008a*/ 	.short	(.L_28 - .L_27)
.L_27:
        /*008c*/ 	.word	0x00000000
        /*0090*/ 	.short	0x0004
        /*0092*/ 	.short	0x0020
        /*0094*/ 	.byte	0x00, 0xf0, 0x21, 0x00


	//----- nvinfo : EIATTR_KPARAM_INFO
	.align		4
.L_28:
        /*0098*/ 	.byte	0x04, 0x17
        /*009a*/ 	.short	(.L_30 - .L_29)
.L_29:
        /*009c*/ 	.word	0x00000000
        /*00a0*/ 	.short	0x0003
        /*00a2*/ 	.short	0x0018
        /*00a4*/ 	.byte	0x00, 0xf0, 0x21, 0x00


	//----- nvinfo : EIATTR_KPARAM_INFO
	.align		4
.L_30:
        /*00a8*/ 	.byte	0x04, 0x17
        /*00aa*/ 	.short	(.L_32 - .L_31)
.L_31:
        /*00ac*/ 	.word	0x00000000
        /*00b0*/ 	.short	0x0002
        /*00b2*/ 	.short	0x0010
        /*00b4*/ 	.byte	0x00, 0xf0, 0x21, 0x00


	//----- nvinfo : EIATTR_KPARAM_INFO
	.align		4
.L_32:
        /*00b8*/ 	.byte	0x04, 0x17
        /*00ba*/ 	.short	(.L_34 - .L_33)
.L_33:
        /*00bc*/ 	.word	0x00000000
        /*00c0*/ 	.short	0x0001
        /*00c2*/ 	.short	0x0008
        /*00c4*/ 	.byte	0x00, 0xf5, 0x21, 0x00


	//----- nvinfo : EIATTR_KPARAM_INFO
	.align		4
.L_34:
        /*00c8*/ 	.byte	0x04, 0x17
        /*00ca*/ 	.short	(.L_36 - .L_35)
.L_35:
        /*00cc*/ 	.word	0x00000000
        /*00d0*/ 	.short	0x0000
        /*00d2*/ 	.short	0x0000
        /*00d4*/ 	.byte	0x00, 0xf0, 0x11, 0x00


	//----- nvinfo : EIATTR_SPARSE_MMA_MASK
	.align		4
.L_36:
        /*00d8*/ 	.byte	0x03, 0x50
        /*00da*/ 	.short	0x0000


	//----- nvinfo : EIATTR_MAXREG_COUNT
	.align		4
        /*00dc*/ 	.byte	0x03, 0x1b
        /*00de*/ 	.short	0x00ff


	//----- nvinfo : EIATTR_NUM_BARRIERS
	.align		4
        /*00e0*/ 	.byte	0x02, 0x4c
        /*00e2*/ 	.byte	0x01
	.zero		1


	//----- nvinfo : EIATTR_ANNOTATIONS
	.align		4
        /*00e4*/ 	.byte	0x04, 0x55
        /*00e6*/ 	.short	(.L_38 - .L_37)


	//   ....[0]....
.L_37:
        /*00e8*/ 	.word	0x00000001
        /*00ec*/ 	.byte	0xd0, 0x21, 0x00, 0x00, 0x01, 0x00, 0x00, 0x00, 0xe0, 0x21, 0x00, 0x00, 0x01, 0x00, 0x00, 0x00
        /* <DEDUP_REMOVED lines=27> */
        /*02ac*/ 	.byte	0xf0, 0x39, 0x00, 0x00, 0x01, 0x00, 0x00, 0x00, 0xf0, 0x3a, 0x00, 0x00


	//----- nvinfo : EIATTR_MERCURY_ISA_VERSION
	.align		4
.L_38:
        /*02b8*/ 	.byte	0x03, 0x5f
        /*02ba*/ 	.short	0x0101


	//----- nvinfo : EIATTR_VRC_CTA_INIT_COUNT
	.align		4
        /*02bc*/ 	.byte	0x02, 0x4a
	.zero		1
	.zero		1


	//----- nvinfo : EIATTR_EXIT_INSTR_OFFSETS
	.align		4
        /*02c0*/ 	.byte	0x04, 0x1c
        /*02c2*/ 	.short	(.L_40 - .L_39)


	//   ....[0]....
.L_39:
        /*02c4*/ 	.word	0x000053c0


	//   ....[1]....
        /*02c8*/ 	.word	0x00005800


	//----- nvinfo : EIATTR_CRS_STACK_SIZE
	.align		4
.L_40:
        /*02cc*/ 	.byte	0x04, 0x1e
        /*02ce*/ 	.short	(.L_42 - .L_41)
.L_41:
        /*02d0*/ 	.word	0x00000000


	//----- nvinfo : EIATTR_CBANK_PARAM_SIZE
	.align		4
.L_42:
        /*02d4*/ 	.byte	0x03, 0x19
        /*02d6*/ 	.short	0x0068


	//----- nvinfo : EIATTR_PARAM_CBANK
	.align		4
        /*02d8*/ 	.byte	0x04, 0x0a
        /*02da*/ 	.short	(.L_44 - .L_43)
	.align		4
.L_43:
        /*02dc*/ 	.word	index@(.nv.constant0._Z25advectionInvertMassMatrixiPKiddddPKdS2_S2_PdS2_S2_S3_)
        /*02e0*/ 	.short	0x0380
        /*02e2*/ 	.short	0x0068


	//----- nvinfo : EIATTR_SW_WAR
	.align		4
.L_44:
        /*02e4*/ 	.byte	0x04, 0x36
        /*02e6*/ 	.short	(.L_46 - .L_45)
.L_45:
        /*02e8*/ 	.word	0x00000008
.L_46:


//--------------------- .nv.callgraph             --------------------------
	.section	.nv.callgraph,"",@"SHT_CUDA_CALLGRAPH"
	.align	4
	.sectionentsize	8
	.align		4
        /*0000*/ 	.word	0x00000000
	.align		4
        /*0004*/ 	.word	0xffffffff
	.align		4
        /*0008*/ 	.word	0x00000000
	.align		4
        /*000c*/ 	.word	0xfffffffe
	.align		4
        /*0010*/ 	.word	0x00000000
	.align		4
        /*0014*/ 	.word	0xfffffffd
	.align		4
        /*0018*/ 	.word	0x00000000
	.align		4
        /*001c*/ 	.word	0xfffffffc


//--------------------- .nv.constant3             --------------------------
	.section	.nv.constant3,"a",@progbits
	.align	8
.nv.constant3:
	.type		const_I,@object
	.size		const_I,(.L_0 - const_I)
const_I:
	.zero		512
.L_0:


//--------------------- .text._Z25advectionInvertMassMatrixiPKiddddPKdS2_S2_PdS2_S2_S3_ --------------------------
	.section	.text._Z25advectionInvertMassMatrixiPKiddddPKdS2_S2_PdS2_S2_S3_,"ax",@progbits
	.align	128
        .global         _Z25advectionInvertMassMatrixiPKiddddPKdS2_S2_PdS2_S2_S3_
        .type           _Z25advectionInvertMassMatrixiPKiddddPKdS2_S2_PdS2_S2_S3_,@function
        .size           _Z25advectionInvertMassMatrixiPKiddddPKdS2_S2_PdS2_S2_S3_,(.L_x_35 - _Z25advectionInvertMassMatrixiPKiddddPKdS2_S2_PdS2_S2_S3_)
        .other          _Z25advectionInvertMassMatrixiPKiddddPKdS2_S2_PdS2_S2_S3_,@"STO_CUDA_ENTRY STV_DEFAULT"
_Z25advectionInvertMassMatrixiPKiddddPKdS2_S2_PdS2_S2_S3_:
.text._Z25advectionInvertMassMatrixiPKiddddPKdS2_S2_PdS2_S2_S3_:
[----:B------:R-:W0:Y:S01]  /*0000*/  LDC R1, c[0x0][0x37c] ;  /* 0x0000df00ff017b82 */ /* 0x000e220000000800 */
[----:B------:R-:W1:Y:S07]  /*0010*/  S2R R5, SR_CTAID.X ;  /* 0x0000000000057919 */ /* 0x000e6e0000002500 */
[----:B------:R-:W1:Y:S01]  /*0020*/  LDC.64 R2, c[0x0][0x388] ;  /* 0x0000e200ff027b82 */ /* 0x000e620000000a00 */
[----:B------:R-:W2:Y:S01]  /*0030*/  LDCU.64 UR4, c[0x0][0x358] ;  /* 0x00006b00ff0477ac */ /* 0x000ea20008000a00 */
[----:B0-----:R-:W-:Y:S01]  /*0040*/  VIADD R1, R1, 0xffffff38 ;  /* 0xffffff3801017836 */ /* 0x001fe20000000000 */
[----:B------:R-:W0:Y:S01]  /*0050*/  S2R R0, SR_TID.X ;  /* 0x0000000000007919 */ /* 0x000e220000002100 */
[----:B------:R-:W3:Y:S04]  /*0060*/  LDCU.128 UR12, c[0x3][URZ] ;  /* 0x00c00000ff0c77ac */ /* 0x000ee80008000c00 */
[----:B------:R-:W4:Y:S01]  /*0070*/  LDC.64 R8, c[0x0][0x3b0] ;  /* 0x0000ec00ff087b82 */ /* 0x000f220000000a00 */
[----:B------:R-:W3:Y:S01]  /*0080*/  LDCU.128 UR8, c[0x3][0x10] ;  /* 0x00c00200ff0877ac */ /* 0x000ee20008000c00 */
[----:B-1----:R-:W-:-:S05]  /*0090*/  IMAD.WIDE.U32 R2, R5, 0x4, R2 ;  /* 0x0000000405027825 */ /* 0x002fca00078e0002 */
[----:B--2---:R1:W2:Y:S01]  /*00a0*/  LDG.E.CONSTANT R252, desc[UR4][R2.64] ;  /* 0x0000000402fc7981 */ /* 0x0042a2000c1e9900 */
[----:B0-----:R-:W-:Y:S01]  /*00b0*/  ISETP.GT.U32.AND P0, PT, R0, 0x3f, PT ;  /* 0x0000003f0000780c */ /* 0x001fe20003f04070 */
[----:B------:R-:W0:Y:S01]  /*00c0*/  S2UR UR16, SR_CgaCtaId ;  /* 0x00000000001079c3 */ /* 0x000e220000008800 */
[----:B---3--:R-:W-:Y:S01]  /*00d0*/  IMAD.U32 R12, RZ, RZ, UR12 ;  /* 0x0000000cff0c7e24 */ /* 0x008fe2000f8e00ff */
[----:B------:R-:W-:Y:S01]  /*00e0*/  UMOV UR68, 0x400 ;  /* 0x0000040000447882 */ /* 0x000fe20000000000 */
[----:B------:R-:W-:Y:S01]  /*00f0*/  IMAD.U32 R13, RZ, RZ, UR13 ;  /* 0x0000000dff0d7e24 */ /* 0x000fe2000f8e00ff */
[----:B------:R-:W-:Y:S01]  /*0100*/  BSSY.RECONVERGENT B0, `(.L_x_0) ;  /* 0x0000042000007945 */ /* 0x000fe20003800200 */
[----:B------:R-:W-:Y:S02]  /*0110*/  IMAD.U32 R14, RZ, RZ, UR14 ;  /* 0x0000000eff0e7e24 */ /* 0x000fe4000f8e00ff */
[----:B------:R-:W-:Y:S02]  /*0120*/  IMAD.U32 R15, RZ, RZ, UR15 ;  /* 0x0000000fff0f7e24 */ /* 0x000fe4000f8e00ff */
[----:B------:R-:W-:-:S02]  /*0130*/  IMAD.U32 R16, RZ, RZ, UR8 ;  /* 0x00000008ff107e24 */ /* 0x000fc4000f8e00ff */
[----:B------:R-:W-:Y:S02]  /*0140*/  IMAD.U32 R17, RZ, RZ, UR9 ;  /* 0x00000009ff117e24 */ /* 0x000fe4000f8e00ff */
[----:B------:R-:W-:Y:S02]  /*0150*/  IMAD.U32 R18, RZ, RZ, UR10 ;  /* 0x0000000aff127e24 */ /* 0x000fe4000f8e00ff */
[----:B------:R-:W-:Y:S01]  /*0160*/  IMAD.U32 R19, RZ, RZ, UR11 ;  /* 0x0000000bff137e24 */ /* 0x000fe2000f8e00ff */
[C---:B-1----:R-:W-:Y:S01]  /*0170*/  LOP3.LUT R3, R0.reuse, 0x1f, RZ, 0xc0, !PT ;  /* 0x0000001f00037812 */ /* 0x042fe200078ec0ff */
[----:B------:R-:W-:Y:S01]  /*0180*/  IMAD.SHL.U32 R2, R0, 0x8, RZ ;  /* 0x0000000800027824 */ /* 0x000fe200078e00ff */
[----:B------:R-:W-:Y:S01]  /*0190*/  CS2R R72, SRZ ;  /* 0x0000000000487805 */ /* 0x000fe2000001ff00 */
[----:B--2---:R-:W-:-:S04]  /*01a0*/  IMAD R5, R252, 0x200, R0 ;  /* 0x00000200fc057824 */ /* 0x004fc800078e0200 */
[----:B----4-:R-:W-:-:S05]  /*01b0*/  IMAD.WIDE R8, R5, 0x8, R8 ;  /* 0x0000000805087825 */ /* 0x010fca00078e0208 */
[----:B------:R1:W5:Y:S04]  /*01c0*/  LDG.E.64.CONSTANT R10, desc[UR4][R8.64] ;  /* 0x00000004080a7981 */ /* 0x000368000c1e9b00 */
[----:B------:R1:W5:Y:S04]  /*01d0*/  LDG.E.64.CONSTANT R84, desc[UR4][R8.64+0x200] ;  /* 0x0002000408547981 */ /* 0x000368000c1e9b00 */
[----:B------:R1:W5:Y:S04]  /*01e0*/  LDG.E.64.CONSTANT R86, desc[UR4][R8.64+0x400] ;  /* 0x0004000408567981 */ /* 0x000368000c1e9b00 */
[----:B------:R1:W5:Y:S04]  /*01f0*/  LDG.E.64.CONSTANT R88, desc[UR4][R8.64+0x600] ;  /* 0x0006000408587981 */ /* 0x000368000c1e9b00 */
[----:B------:R1:W5:Y:S04]  /*0200*/  LDG.E.64.CONSTANT R90, desc[UR4][R8.64+0x800] ;  /* 0x00080004085a7981 */ /* 0x000368000c1e9b00 */
[----:B------:R1:W5:Y:S04]  /*0210*/  LDG.E.64.CONSTANT R6, desc[UR4][R8.64+0xa00] ;  /* 0x000a000408067981 */ /* 0x000368000c1e9b00 */
[----:B------:R1:W5:Y:S04]  /*0220*/  LDG.E.64.CONSTANT R4, desc[UR4][R8.64+0xc00] ;  /* 0x000c000408047981 */ /* 0x000368000c1e9b00 */
[----:B------:R1:W5:Y:S01]  /*0230*/  LDG.E.64.CONSTANT R130, desc[UR4][R8.64+0xe00] ;  /* 0x000e000408827981 */ /* 0x000362000c1e9b00 */
[----:B------:R-:W2:Y:S02]  /*0240*/  LDCU.128 UR4, c[0x3][0x20] ;  /* 0x00c00400ff0477ac */ /* 0x000ea40008000c00 */
[----:B--2---:R-:W-:-:S02]  /*0250*/  IMAD.U32 R20, RZ, RZ, UR4 ;  /* 0x00000004ff147e24 */ /* 0x004fc4000f8e00ff */
[----:B------:R-:W-:Y:S02]  /*0260*/  IMAD.U32 R21, RZ, RZ, UR5 ;  /* 0x00000005ff157e24 */ /* 0x000fe4000f8e00ff */
[----:B------:R-:W-:Y:S02]  /*0270*/  IMAD.U32 R22, RZ, RZ, UR6 ;  /* 0x00000006ff167e24 */ /* 0x000fe4000f8e00ff */
[----:B------:R-:W-:Y:S01]  /*0280*/  IMAD.U32 R23, RZ, RZ, UR7 ;  /* 0x00000007ff177e24 */ /* 0x000fe2000f8e00ff */
[----:B01----:R-:W-:Y:S06]  /*0290*/  @P0 BRA `(.L_x_1) ;  /* 0x0000000000a00947 */ /* 0x003fec0003800000 */
[----:B------:R-:W0:Y:S01]  /*02a0*/  LDC.64 R8, c[0x0][0x3c0] ;  /* 0x0000f000ff087b82 */ /* 0x000e220000000a00 */
[----:B------:R-:W-:Y:S01]  /*02b0*/  LOP3.LUT R25, R0, 0x7, RZ, 0xc0, !PT ;  /* 0x0000000700197812 */ /* 0x000fe200078ec0ff */
[----:B------:R-:W1:Y:S03]  /*02c0*/  LDCU.64 UR4, c[0x0][0x358] ;  /* 0x00006b00ff0477ac */ /* 0x000e660008000a00 */
[----:B------:R-:W-:-:S03]  /*02d0*/  LOP3.LUT R25, R25, 0x38, R0, 0xf8, !PT ;  /* 0x0000003819197812 */ /* 0x000fc600078ef800 */
[----:B------:R-:W2:Y:S02]  /*02e0*/  LDC.64 R68, c[0x0][0x3d0] ;  /* 0x0000f400ff447b82 */ /* 0x000ea40000000a00 */
[----:B------:R-:W-:-:S04]  /*02f0*/  IMAD R25, R252, 0x200, R25 ;  /* 0x00000200fc197824 */ /* 0x000fc800078e0219 */
[----:B0-----:R-:W-:-:S05]  /*0300*/  IMAD.WIDE R8, R25, 0x8, R8 ;  /* 0x0000000819087825 */ /* 0x001fca00078e0208 */
[----:B-1----:R-:W3:Y:S01]  /*0310*/  LDG.E.64.CONSTANT R28, desc[UR4][R8.64+0x200] ;  /* 0x00020004081c7981 */ /* 0x002ee2000c1e9b00 */
[----:B--2---:R-:W-:-:S03]  /*0320*/  IMAD.WIDE R68, R25, 0x8, R68 ;  /* 0x0000000819447825 */ /* 0x004fc600078e0244 */
[----:B------:R-:W2:Y:S04]  /*0330*/  LDG.E.64.CONSTANT R32, desc[UR4][R8.64+0x400] ;  /* 0x0004000408207981 */ /* 0x000ea8000c1e9b00 */
[----:B------:R-:W4:Y:S04]  /*0340*/  LDG.E.64.CONSTANT R24, desc[UR4][R8.64] ;  /* 0x0000000408187981 */ /* 0x000f28000c1e9b00 */
[----:B------:R-:W4:Y:S04]  /*0350*/  LDG.E.64.CONSTANT R26, desc[UR4][R68.64] ;  /* 0x00000004441a7981 */ /* 0x000f28000c1e9b00 */
[----:B------:R-:W3:Y:S04]  /*0360*/  LDG.E.64.CONSTANT R30, desc[UR4][R68.64+0x200] ;  /* 0x00020004441e7981 */ /* 0x000ee8000c1e9b00 */
[----:B------:R-:W2:Y:S04]  /*0370*/  LDG.E.64.CONSTANT R34, desc[UR4][R68.64+0x400] ;  /* 0x0004000444227981 */ /* 0x000ea8000c1e9b00 */
        /* <DEDUP_REMOVED lines=9> */
[----:B------:R0:W2:Y:S01]  /*0410*/  LDG.E.64.CONSTANT R54, desc[UR4][R68.64+0xe00] ;  /* 0x000e000444367981 */ /* 0x0000a2000c1e9b00 */
[----:B----4-:R-:W-:-:S02]  /*0420*/  DMUL R56, R24, R26 ;  /* 0x0000001a18387228 */ /* 0x010fc40000000000 */
[----:B---3--:R-:W-:-:S06]  /*0430*/  DMUL R58, R28, R30 ;  /* 0x0000001e1c3a7228 */ /* 0x008fcc0000000000 */
[----:B------:R-:W-:Y:S02]  /*0440*/  DFMA R62, R26, R56, RZ ;  /* 0x000000381a3e722b */ /* 0x000fe400000000ff */
[----:B--2---:R-:W-:-:S06]  /*0450*/  DMUL R60, R32, R34 ;  /* 0x00000022203c7228 */ /* 0x004fcc0000000000 */
[----:B------:R-:W-:Y:S02]  /*0460*/  DFMA R64, R30, R58, R62 ;  /* 0x0000003a1e40722b */ /* 0x000fe4000000003e */
[----:B------:R-:W-:-:S06]  /*0470*/  DMUL R62, R36, R38 ;  /* 0x00000026243e7228 */ /* 0x000fcc0000000000 */
[----:B------:R-:W-:Y:S02]  /*0480*/  DFMA R66, R34, R60, R64 ;  /* 0x0000003c2242722b */ /* 0x000fe40000000040 */
[----:B------:R-:W-:-:S06]  /*0490*/  DMUL R64, R40, R42 ;  /* 0x0000002a28407228 */ /* 0x000fcc0000000000 */
[----:B------:R-:W-:Y:S02]  /*04a0*/  DFMA R70, R38, R62, R66 ;  /* 0x0000003e2646722b */ /* 0x000fe40000000042 */
[----:B------:R-:W-:-:S06]  /*04b0*/  DMUL R66, R44, R46 ;  /* 0x0000002e2c427228 */ /* 0x000fcc0000000000 */
[----:B------:R-:W-:Y:S02]  /*04c0*/  DFMA R70, R42, R64, R70 ;  /* 0x000000402a46722b */ /* 0x000fe40000000046 */
[----:B0-----:R-:W-:-:S06]  /*04d0*/  DMUL R68, R48, R50 ;  /* 0x0000003230447228 */ /* 0x001fcc0000000000 */
[----:B------:R-:W-:Y:S02]  /*04e0*/  DFMA R8, R46, R66, R70 ;  /* 0x000000422e08722b */ /* 0x000fe40000000046 */
[----:B------:R-:W-:-:S06]  /*04f0*/  DMUL R70, R52, R54 ;  /* 0x0000003634467228 */ /* 0x000fcc0000000000 */
[----:B------:R-:W-:-:S08]  /*0500*/  DFMA R8, R50, R68, R8 ;  /* 0x000000443208722b */ /* 0x000fd00000000008 */
[----:B------:R-:W-:-:S11]  /*0510*/  DFMA R72, R54, R70, R8 ;  /* 0x000000463648722b */ /* 0x000fd60000000008 */
.L_x_1:
[----:B------:R-:W-:Y:S05]  /*0520*/  BSYNC.RECONVERGENT B0 ;  /* 0x0000000000007941 */ /* 0x000fea0003800200 */
.L_x_0:
[----:B------:R-:W-:Y:S06]  /*0530*/  BAR.SYNC.DEFER_BLOCKING 0x0 ;  /* 0x0000000000007b1d */ /* 0x000fec0000010000 */
[----:B------:R-:W-:Y:S04]  /*0540*/  BSSY.RECONVERGENT B0, `(.L_x_2) ;  /* 0x0000026000007945 */ /* 0x000fe80003800200 */
[----:B------:R-:W-:Y:S05]  /*0550*/  @P0 BRA `(.L_x_3) ;  /* 0x0000000000900947 */ /* 0x000fea0003800000 */
[C---:B------:R-:W-:Y:S01]  /*0560*/  ISETP.GT.U32.AND P0, PT, R0.reuse, 0x2f, PT ;  /* 0x0000002f0000780c */ /* 0x040fe20003f04070 */
[----:B------:R-:W-:Y:S01]  /*0570*/  UIADD3 UR4, UPT, UPT, UR68, 0x1000, URZ ;  /* 0x0000100044047890 */ /* 0x000fe2000fffe0ff */
[----:B------:R-:W-:Y:S02]  /*0580*/  ISETP.GT.U32.AND P1, PT, R0, 0x37, PT ;  /* 0x000000370000780c */ /* 0x000fe40003f24070 */
[C---:B------:R-:W-:Y:S01]  /*0590*/  ISETP.GT.U32.OR P0, PT, R3.reuse, 0xf, P0 ;  /* 0x0000000f0300780c */ /* 0x040fe20000704470 */
[----:B------:R-:W-:Y:S01]  /*05a0*/  ULEA UR4, UR16, UR4, 0x18 ;  /* 0x0000000410047291 */ /* 0x000fe2000f8ec0ff */
[----:B------:R-:W-:Y:S02]  /*05b0*/  ISETP.GT.U32.OR P1, PT, R3, 0x7, P1 ;  /* 0x000000070300780c */ /* 0x000fe40000f24470 */
[----:B------:R-:W-:-:S06]  /*05c0*/  SHF.R.U32.HI R78, RZ, 0x2, R0 ;  /* 0x00000002ff4e7819 */ /* 0x000fcc0000011600 */
[----:B------:R-:W-:Y:S04]  /*05d0*/  STS.64 [R2+UR4], R72 ;  /* 0x0000004802007988 */ /* 0x000fe80008000a04 */
[----:B------:R-:W-:Y:S04]  /*05e0*/  @!P0 LDS.64 R8, [R2+UR4+0x80] ;  /* 0x0000800402088984 */ /* 0x000fe80008000a00 */
[----:B------:R-:W0:Y:S02]  /*05f0*/  @!P0 LDS.64 R74, [R2+UR4] ;  /* 0x00000004024a8984 */ /* 0x000e240008000a00 */
[----:B0-----:R-:W-:-:S07]  /*0600*/  @!P0 DADD R8, R8, R74 ;  /* 0x0000000008088229 */ /* 0x001fce000000004a */
[----:B------:R-:W-:Y:S01]  /*0610*/  @!P0 STS.64 [R2+UR4], R8 ;  /* 0x0000000802008988 */ /* 0x000fe20008000a04 */
[----:B------:R-:W-:-:S03]  /*0620*/  ISETP.GT.U32.AND P0, PT, R0, 0x3b, PT ;  /* 0x0000003b0000780c */ /* 0x000fc60003f04070 */
[----:B------:R-:W-:Y:S01]  /*0630*/  @!P1 LDS.64 R74, [R2+UR4+0x40] ;  /* 0x00004004024a9984 */ /* 0x000fe20008000a00 */
[----:B------:R-:W-:-:S03]  /*0640*/  ISETP.GT.U32.OR P0, PT, R3, 0x3, P0 ;  /* 0x000000030300780c */ /* 0x000fc60000704470 */
        /* <DEDUP_REMOVED lines=8> */
[----:B------:R0:W-:Y:S01]  /*06d0*/  @!P0 STS.64 [R2+UR4], R72 ;  /* 0x0000004802008988 */ /* 0x0001e20008000a04 */
[----:B------:R-:W-:-:S03]  /*06e0*/  ISETP.NE.AND P0, PT, R3, RZ, PT ;  /* 0x000000ff0300720c */ /* 0x000fc60003f05270 */
[----:B------:R-:W-:Y:S04]  /*06f0*/  @!P1 LDS.64 R8, [R2+UR4+0x10] ;  /* 0x0000100402089984 */ /* 0x000fe80008000a00 */
[----:B------:R-:W1:Y:S01]  /*0700*/  @!P1 LDS.64 R76, [R2+UR4] ;  /* 0x00000004024c9984 */ /* 0x000e620008000a00 */
[----:B0-----:R-:W-:Y:S01]  /*0710*/  LOP3.LUT R73, R78, 0xf8, RZ, 0xc0, !PT ;  /* 0x000000f84e497812 */ /* 0x001fe200078ec0ff */
[----:B-1----:R-:W-:-:S07]  /*0720*/  @!P1 DADD R8, R8, R76 ;  /* 0x0000000008089229 */ /* 0x002fce000000004c */
[----:B------:R-:W-:Y:S04]  /*0730*/  @!P1 STS.64 [R2+UR4], R8 ;  /* 0x0000000802009988 */ /* 0x000fe80008000a04 */
[----:B------:R-:W-:Y:S04]  /*0740*/  @!P0 LDS.64 R74, [R2+UR4] ;  /* 0x00000004024a8984 */ /* 0x000fe80008000a00 */
[----:B------:R-:W0:Y:S01]  /*0750*/  @!P0 LDS.64 R76, [R2+UR4+0x8] ;  /* 0x00000804024c8984 */ /* 0x000e220008000a00 */
[----:B------:R-:W-:-:S04]  /*0760*/  UIADD3 UR4, UPT, UPT, UR68, 0x1200, URZ ;  /* 0x0000120044047890 */ /* 0x000fc8000fffe0ff */
[----:B------:R-:W-:Y:S01]  /*0770*/  ULEA UR4, UR16, UR4, 0x18 ;  /* 0x0000000410047291 */ /* 0x000fe2000f8ec0ff */
[----:B0-----:R-:W-:-:S08]  /*0780*/  @!P0 DADD R74, R74, R76 ;  /* 0x000000004a4a8229 */ /* 0x001fd0000000004c */
[----:B------:R0:W-:Y:S03]  /*0790*/  @!P0 STS.64 [R73+UR4], R74 ;  /* 0x0000004a49008988 */ /* 0x0001e60008000a04 */
.L_x_3:
[----:B------:R-:W-:Y:S05]  /*07a0*/  BSYNC.RECONVERGENT B0 ;  /* 0x0000000000007941 */ /* 0x000fea0003800200 */
.L_x_2:
[----:B------:R-:W1:Y:S01]  /*07b0*/  LDCU.128 UR8, c[0x3][URZ] ;  /* 0x00c00000ff0877ac */ /* 0x000e620008000c00 */
[C---:B------:R-:W-:Y:S01]  /*07c0*/  ISETP.NE.AND P4, PT, R0.reuse, RZ, PT ;  /* 0x000000ff0000720c */ /* 0x040fe20003f85270 */
[----:B------:R-:W-:Y:S01]  /*07d0*/  BSSY.RECONVERGENT B0, `(.L_x_4) ;  /* 0x00004bd000007945 */ /* 0x000fe20003800200 */
[C---:B------:R-:W-:Y:S01]  /*07e0*/  ISETP.GE.U32.AND P0, PT, R0.reuse, 0x30, PT ;  /* 0x000000300000780c */ /* 0x040fe20003f06070 */
[----:B------:R-:W2:Y:S01]  /*07f0*/  LDCU.128 UR12, c[0x3][0x80] ;  /* 0x00c01000ff0c77ac */ /* 0x000ea20008000c00 */
[C---:B------:R-:W-:Y:S01]  /*0800*/  ISETP.GE.U32.AND P1, PT, R0.reuse, 0x38, PT ;  /* 0x000000380000780c */ /* 0x040fe20003f26070 */
[----:B------:R-:W-:Y:S01]  /*0810*/  IMAD.MOV.U32 R132, RZ, RZ, R70 ;  /* 0x000000ffff847224 */ /* 0x000fe200078e0046 */
[C---:B------:R-:W-:Y:S01]  /*0820*/  ISETP.GE.U32.AND P2, PT, R0.reuse, 0x3c, PT ;  /* 0x0000003c0000780c */ /* 0x040fe20003f46070 */
[----:B------:R-:W3:Y:S01]  /*0830*/  LDCU.128 UR4, c[0x3][0x40] ;  /* 0x00c00800ff0477ac */ /* 0x000ee20008000c00 */
[----:B------:R-:W-:Y:S01]  /*0840*/  ISETP.GE.U32.AND P3, PT, R0, 0x3e, PT ;  /* 0x0000003e0000780c */ /* 0x000fe20003f66070 */
[----:B------:R-:W-:Y:S01]  /*0850*/  IMAD.MOV.U32 R133, RZ, RZ, R71 ;  /* 0x000000ffff857224 */ /* 0x000fe200078e0047 */
[C---:B------:R-:W-:Y:S01]  /*0860*/  ISETP.LT.U32.AND P0, PT, R3.reuse, 0x10, !P0 ;  /* 0x000000100300780c */ /* 0x040fe20004701070 */
[----:B------:R-:W4:Y:S01]  /*0870*/  LDCU.128 UR24, c[0x3][0x40] ;  /* 0x00c00800ff1877ac */ /* 0x000f220008000c00 */
[C---:B------:R-:W-:Y:S01]  /*0880*/  ISETP.LT.U32.AND P1, PT, R3.reuse, 0x8, !P1 ;  /* 0x000000080300780c */ /* 0x040fe20004f21070 */
[----:B------:R-:W-:Y:S01]  /*0890*/  IMAD.MOV.U32 R136, RZ, RZ, R68 ;  /* 0x000000ffff887224 */ /* 0x000fe200078e0044 */
[C---:B------:R-:W-:Y:S01]  /*08a0*/  ISETP.LT.U32.AND P2, PT, R3.reuse, 0x4, !P2 ;  /* 0x000000040300780c */ /* 0x040fe20005741070 */
[----:B------:R-:W0:Y:S01]  /*08b0*/  LDCU.128 UR28, c[0x3][0x30] ;  /* 0x00c00600ff1c77ac */ /* 0x000e220008000c00 */
[----:B------:R-:W-:Y:S01]  /*08c0*/  ISETP.LT.U32.AND P3, PT, R3, 0x2, !P3 ;  /* 0x000000020300780c */ /* 0x000fe20005f61070 */
[C---:B-1---5:R-:W-:Y:S01]  /*08d0*/  DFMA R8, R10.reuse, UR8, RZ ;  /* 0x000000080a087c2b */ /* 0x062fe200080000ff */
[----:B------:R-:W-:Y:S01]  /*08e0*/  IMAD.MOV.U32 R3, RZ, RZ, RZ ;  /* 0x000000ffff037224 */ /* 0x000fe200078e00ff */
[----:B------:R-:W1:Y:S01]  /*08f0*/  LDCU.128 UR20, c[0x3][0x50] ;  /* 0x00c00a00ff1477ac */ /* 0x000e620008000c00 */
[----:B------:R-:W-:Y:S01]  /*0900*/  IMAD.MOV.U32 R137, RZ, RZ, R69 ;  /* 0x000000ffff897224 */ /* 0x000fe200078e0045 */
[C---:B--2---:R-:W-:Y:S01]  /*0910*/  DFMA R94, R10.reuse, UR12, RZ ;  /* 0x0000000c0a5e7c2b */ /* 0x044fe200080000ff */
[----:B------:R-:W-:Y:S01]  /*0920*/  IMAD.MOV.U32 R138, RZ, RZ, R66 ;  /* 0x000000ffff8a7224 */ /* 0x000fe200078e0042 */
[----:B------:R-:W2:Y:S01]  /*0930*/  LDCU.128 UR36, c[0x3][0xc0] ;  /* 0x00c01800ff2477ac */ /* 0x000ea20008000c00 */
[----:B------:R-:W-:Y:S01]  /*0940*/  IMAD.MOV.U32 R139, RZ, RZ, R67 ;  /* 0x000000ffff8b7224 */ /* 0x000fe200078e0043 */
[----:B---3--:R-:W-:Y:S01]  /*0950*/  DFMA R92, R10, UR4, RZ ;  /* 0x000000040a5c7c2b */ /* 0x008fe200080000ff */
[----:B------:R-:W-:Y:S01]  /*0960*/  IMAD.MOV.U32 R140, RZ, RZ, R64 ;  /* 0x000000ffff8c7224 */ /* 0x000fe200078e0040 */
[----:B------:R-:W3:Y:S01]  /*0970*/  LDCU.128 UR32, c[0x3][0x100] ;  /* 0x00c02000ff2077ac */ /* 0x000ee20008000c00 */
[C---:B------:R-:W-:Y:S01]  /*0980*/  DFMA R8, R84.reuse, UR10, R8 ;  /* 0x0000000a54087c2b */ /* 0x040fe20008000008 */
[----:B----4-:R-:W-:Y:S01]  /*0990*/  IMAD.U32 R76, RZ, RZ, UR24 ;  /* 0x00000018ff4c7e24 */ /* 0x010fe2000f8e00ff */
[C---:B------:R-:W-:Y:S01]  /*09a0*/  DFMA R94, R84.reuse, UR14, R94 ;  /* 0x0000000e545e7c2b */ /* 0x040fe2000800005e */
[----:B------:R-:W4:Y:S01]  /*09b0*/  LDCU.128 UR48, c[0x3][0x140] ;  /* 0x00c02800ff3077ac */ /* 0x000f220008000c00 */
[----:B------:R-:W-:Y:S01]  /*09c0*/  IMAD.U32 R77, RZ, RZ, UR25 ;  /* 0x00000019ff4d7e24 */ /* 0x000fe2000f8e00ff */
[----:B------:R-:W-:Y:S01]  /*09d0*/  DFMA R92, R84, UR6, R92 ;  /* 0x00000006545c7c2b */ /* 0x000fe2000800005c */
[----:B------:R-:W-:Y:S01]  /*09e0*/  IMAD.U32 R78, RZ, RZ, UR26 ;  /* 0x0000001aff4e7e24 */ /* 0x000fe2000f8e00ff */
[----:B------:R-:W4:Y:S01]  /*09f0*/  LDCU.128 UR44, c[0x3][0x180] ;  /* 0x00c03000ff2c77ac */ /* 0x000f220008000c00 */
[----:B------:R-:W-:-:S02]  /*0a00*/  IMAD.U32 R79, RZ, RZ, UR27 ;  /* 0x0000001bff4f7e24 */ /* 0x000fc4000f8e00ff */
[----:B0-----:R-:W-:Y:S01]  /*0a10*/  IMAD.U32 R72, RZ, RZ, UR28 ;  /* 0x0000001cff487e24 */ /* 0x001fe2000f8e00ff */
[----:B------:R-:W0:Y:S01]  /*0a20*/  LDCU.128 UR40, c[0x3][0x1c0] ;  /* 0x00c03800ff2877ac */ /* 0x000e220008000c00 */
[----:B------:R-:W-:Y:S01]  /*0a30*/  IMAD.U32 R73, RZ, RZ, UR29 ;  /* 0x0000001dff497e24 */ /* 0x000fe2000f8e00ff */
[C---:B--2---:R-:W-:Y:S01]  /*0a40*/  DFMA R96, R10.reuse, UR36, RZ ;  /* 0x000000240a607c2b */ /* 0x044fe200080000ff */
[----:B------:R-:W-:Y:S01]  /*0a50*/  IMAD.U32 R74, RZ, RZ, UR30 ;  /* 0x0000001eff4a7e24 */ /* 0x000fe2000f8e00ff */
[----:B------:R-:W2:Y:S01]  /*0a60*/  LDCU.128 UR24, c[0x3][0x10] ;  /* 0x00c00200ff1877ac */ /* 0x000ea20008000c00 */
[----:B------:R-:W-:Y:S01]  /*0a70*/  IMAD.U32 R75, RZ, RZ, UR31 ;  /* 0x0000001fff4b7e24 */ /* 0x000fe2000f8e00ff */
[C---:B---3--:R-:W-:Y:S01]  /*0a80*/  DFMA R98, R10.reuse, UR32, RZ ;  /* 0x000000200a627c2b */ /* 0x048fe200080000ff */
[----:B-1----:R-:W-:Y:S01]  /*0a90*/  IMAD.U32 R80, RZ, RZ, UR20 ;  /* 0x00000014ff507e24 */ /* 0x002fe2000f8e00ff */
[----:B------:R-:W-:Y:S01]  /*0aa0*/  ULEA UR68, UR16, UR68, 0x18 ;  /* 0x0000004410447291 */ /* 0x000fe2000f8ec0ff */
[----:B------:R-:W-:Y:S01]  /*0ab0*/  IMAD.U32 R81, RZ, RZ, UR21 ;  /* 0x00000015ff517e24 */ /* 0x000fe2000f8e00ff */
[----:B------:R-:W1:Y:S01]  /*0ac0*/  LDCU.128 UR28, c[0x3][0x50] ;  /* 0x00c00a00ff1c77ac */ /* 0x000e620008000c00 */
[----:B------:R-:W-:Y:S01]  /*0ad0*/  IMAD.U32 R82, RZ, RZ, UR22 ;  /* 0x00000016ff527e24 */ /* 0x000fe2000f8e00ff */
[C---:B----4-:R-:W-:Y:S01]  /*0ae0*/  DFMA R100, R10.reuse, UR48, RZ ;  /* 0x000000300a647c2b */ /* 0x050fe200080000ff */
[----:B------:R-:W-:Y:S01]  /*0af0*/  IMAD.U32 R83, RZ, RZ, UR23 ;  /* 0x00000017ff537e24 */ /* 0x000fe2000f8e00ff */
[----:B------:R-:W3:Y:S01]  /*0b00*/  LDCU.128 UR16, c[0x3][0x90] ;  /* 0x00c01200ff1077ac */ /* 0x000ee20008000c00 */
[----:B------:R-:W-:Y:S01]  /*0b10*/  DFMA R102, R10, UR44, RZ ;  /* 0x0000002c0a667c2b */ /* 0x000fe200080000ff */
[----:B------:R-:W-:Y:S01]  /*0b20*/  IMAD.MOV.U32 R141, RZ, RZ, R65 ;  /* 0x000000ffff8d7224 */ /* 0x000fe200078e0041 */
[----:B------:R-:W-:Y:S01]  /*0b30*/  DFMA R96, R84, UR38, R96 ;  /* 0x0000002654607c2b */ /* 0x000fe20008000060 */
[----:B------:R-:W4:Y:S01]  /*0b40*/  LDCU.128 UR20, c[0x3][0xd0] ;  /* 0x00c01a00ff1477ac */ /* 0x000f220008000c00 */
[----:B0-----:R-:W-:Y:S01]  /*0b50*/  DFMA R104, R10, UR40, RZ ;  /* 0x000000280a687c2b */ /* 0x001fe200080000ff */
[----:B------:R-:W-:Y:S01]  /*0b60*/  IMAD.MOV.U32 R142, RZ, RZ, R62 ;  /* 0x000000ffff8e7224 */ /* 0x000fe200078e003e */
[C---:B------:R-:W-:Y:S01]  /*0b70*/  DFMA R98, R84.reuse, UR34, R98 ;  /* 0x0000002254627c2b */ /* 0x040fe20008000062 */
[----:B------:R-:W0:Y:S01]  /*0b80*/  LDCU.128 UR8, c[0x3][0x110] ;  /* 0x00c02200ff0877ac */ /* 0x000e220008000c00 */
[C---:B------:R-:W-:Y:S01]  /*0b90*/  DFMA R100, R84.reuse, UR50, R100 ;  /* 0x0000003254647c2b */ /* 0x040fe20008000064 */
[----:B------:R-:W-:Y:S01]  /*0ba0*/  IMAD.MOV.U32 R143, RZ, RZ, R63 ;  /* 0x000000ffff8f7224 */ /* 0x000fe200078e003f */
[C---:B------:R-:W-:Y:S01]  /*0bb0*/  DFMA R10, R84.reuse, UR46, R102 ;  /* 0x0000002e540a7c2b */ /* 0x040fe20008000066 */
[----:B------:R-:W0:Y:S01]  /*0bc0*/  LDCU.128 UR12, c[0x3][0x150] ;  /* 0x00c02a00ff0c77ac */ /* 0x000e220008000c00 */
[----:B------:R-:W-:Y:S01]  /*0bd0*/  DFMA R84, R84, UR42, R104 ;  /* 0x0000002a54547c2b */ /* 0x000fe20008000068 */
[----:B------:R-:W-:Y:S01]  /*0be0*/  IMAD.MOV.U32 R144, RZ, RZ, R60 ;  /* 0x000000ffff907224 */ /* 0x000fe200078e003c */
[C---:B--2---:R-:W-:Y:S01]  /*0bf0*/  DFMA R8, R86.reuse, UR24, R8 ;  /* 0x0000001856087c2b */ /* 0x044fe20008000008 */
[----:B------:R-:W2:Y:S01]  /*0c00*/  LDCU.128 UR52, c[0x3][0x190] ;  /* 0x00c03200ff3477ac */ /* 0x000ea20008000c00 */
[C---:B-1----:R-:W-:Y:S01]  /*0c10*/  DFMA R92, R86.reuse, UR28, R92 ;  /* 0x0000001c565c7c2b */ /* 0x042fe2000800005c */
[----:B------:R-:W-:Y:S01]  /*0c20*/  IMAD.MOV.U32 R145, RZ, RZ, R61 ;  /* 0x000000ffff917224 */ /* 0x000fe200078e003d */
[C---:B---3--:R-:W-:Y:S01]  /*0c30*/  DFMA R94, R86.reuse, UR16, R94 ;  /* 0x00000010565e7c2b */ /* 0x048fe2000800005e */
[----:B------:R-:W1:Y:S01]  /*0c40*/  LDCU.128 UR4, c[0x3][0x1d0] ;  /* 0x00c03a00ff0477ac */ /* 0x000e620008000c00 */
[----:B------:R-:W-:Y:S01]  /*0c50*/  IMAD.MOV.U32 R146, RZ, RZ, R58 ;  /* 0x000000ffff927224 */ /* 0x000fe200078e003a */
[----:B----4-:R-:W-:Y:S01]  /*0c60*/  DFMA R96, R86, UR20, R96 ;  /* 0x0000001456607c2b */ /* 0x010fe20008000060 */
[----:B------:R-:W-:Y:S01]  /*0c70*/  IMAD.MOV.U32 R147, RZ, RZ, R59 ;  /* 0x000000ffff937224 */ /* 0x000fe200078e003b */
[----:B------:R-:W3:Y:S01]  /*0c80*/  LDCU.128 UR64, c[0x3][0x20] ;  /* 0x00c00400ff4077ac */ /* 0x000ee20008000c00 */
[----:B------:R-:W-:Y:S01]  /*0c90*/  DFMA R92, R88, UR30, R92 ;  /* 0x0000001e585c7c2b */ /* 0x000fe2000800005c */
[----:B------:R-:W-:Y:S01]  /*0ca0*/  IMAD.MOV.U32 R148, RZ, RZ, R56 ;  /* 0x000000ffff947224 */ /* 0x000fe200078e0038 */
[----:B0-----:R-:W-:Y:S01]  /*0cb0*/  DFMA R98, R86, UR8, R98 ;  /* 0x0000000856627c2b */ /* 0x001fe20008000062 */
[----:B------:R-:W0:Y:S01]  /*0cc0*/  LDCU.128 UR56, c[0x3][0x60] ;  /* 0x00c00c00ff3877ac */ /* 0x000e220008000c00 */
[----:B------:R-:W-:Y:S01]  /*0cd0*/  DFMA R94, R88, UR18, R94 ;  /* 0x00000012585e7c2b */ /* 0x000fe2000800005e */
[----:B------:R-:W-:Y:S01]  /*0ce0*/  IMAD.MOV.U32 R149, RZ, RZ, R57 ;  /* 0x000000ffff957224 */ /* 0x000fe200078e0039 */
[----:B------:R-:W-:Y:S01]  /*0cf0*/  DFMA R102, R86, UR12, R100 ;  /* 0x0000000c56667c2b */ /* 0x000fe20008000064 */
[----:B------:R-:W4:Y:S01]  /*0d00*/  LDCU.128 UR32, c[0x3][0xa0] ;  /* 0x00c01400ff2077ac */ /* 0x000f220008000c00 */
[----:B------:R-:W-:-:S02]  /*0d10*/  DFMA R96, R88, UR22, R96 ;  /* 0x0000001658607c2b */ /* 0x000fc40008000060 */
[----:B--2---:R-:W-:Y:S01]  /*0d20*/  DFMA R104, R86, UR52, R10 ;  /* 0x0000003456687c2b */ /* 0x004fe2000800000a */
[----:B------:R-:W2:Y:S01]  /*0d30*/  LDCU.128 UR36, c[0x3][0xe0] ;  /* 0x00c01c00ff2477ac */ /* 0x000ea20008000c00 */
[----:B------:R-:W-:Y:S02]  /*0d40*/  DFMA R100, R88, UR10, R98 ;  /* 0x0000000a58647c2b */ /* 0x000fe40008000062 */
[----:B-1----:R-:W-:Y:S01]  /*0d50*/  DFMA R86, R86, UR4, R84 ;  /* 0x0000000456567c2b */ /* 0x002fe20008000054 */
[----:B------:R-:W1:Y:S01]  /*0d60*/  LDCU.128 UR48, c[0x3][0x120] ;  /* 0x00c02400ff3077ac */ /* 0x000e620008000c00 */
[C---:B------:R-:W-:Y:S01]  /*0d70*/  DFMA R84, R88.reuse, UR26, R8 ;  /* 0x0000001a58547c2b */ /* 0x040fe20008000008 */
[----:B------:R-:W-:Y:S06]  /*0d80*/  BAR.SYNC.DEFER_BLOCKING 0x0 ;  /* 0x0000000000007b1d */ /* 0x000fec0000010000 */
[----:B------:R-:W1:Y:S01]  /*0d90*/  LDCU.128 UR24, c[0x3][0x1a0] ;  /* 0x00c03400ff1877ac */ /* 0x000e620008000c00 */
[----:B------:R-:W-:-:S02]  /*0da0*/  DFMA R104, R88, UR54, R104 ;  /* 0x0000003658687c2b */ /* 0x000fc40008000068 */
[C---:B------:R-:W-:Y:S01]  /*0db0*/  DFMA R102, R88.reuse, UR14, R102 ;  /* 0x0000000e58667c2b */ /* 0x040fe20008000066 */
[----:B------:R-:W1:Y:S01]  /*0dc0*/  LDCU.128 UR44, c[0x3][0x160] ;  /* 0x00c02c00ff2c77ac */ /* 0x000e620008000c00 */
[----:B------:R-:W-:Y:S02]  /*0dd0*/  DFMA R106, R88, UR6, R86 ;  /* 0x00000006586a7c2b */ /* 0x000fe40008000056 */
[C---:B---3--:R-:W-:Y:S01]  /*0de0*/  DFMA R84, R90.reuse, UR64, R84 ;  /* 0x000000405a547c2b */ /* 0x048fe20008000054 */
[----:B------:R-:W3:Y:S01]  /*0df0*/  LDCU.128 UR28, c[0x3][0x1e0] ;  /* 0x00c03c00ff1c77ac */ /* 0x000ee20008000c00 */
[C---:B0-----:R-:W-:Y:S02]  /*0e00*/  DFMA R86, R90.reuse, UR56, R92 ;  /* 0x000000385a567c2b */ /* 0x041fe4000800005c */
[C---:B----4-:R-:W-:Y:S01]  /*0e10*/  DFMA R88, R90.reuse, UR32, R94 ;  /* 0x000000205a587c2b */ /* 0x050fe2000800005e */
[----:B------:R-:W0:Y:S01]  /*0e20*/  LDCU.128 UR60, c[0x3][0x30] ;  /* 0x00c00600ff3c77ac */ /* 0x000e220008000c00 */
[----:B--2---:R-:W-:-:S02]  /*0e30*/  DFMA R98, R90, UR36, R96 ;  /* 0x000000245a627c2b */ /* 0x004fc40008000060 */
[----:B-1----:R-:W-:Y:S01]  /*0e40*/  DFMA R100, R90, UR48, R100 ;  /* 0x000000305a647c2b */ /* 0x002fe20008000064 */
[----:B------:R-:W1:Y:S01]  /*0e50*/  LDCU.128 UR20, c[0x3][0x70] ;  /* 0x00c00e00ff1477ac */ /* 0x000e620008000c00 */
[----:B------:R-:W-:Y:S01]  /*0e60*/  DFMA R92, R6, UR66, R84 ;  /* 0x00000042065c7c2b */ /* 0x000fe20008000054 */
[----:B------:R-:W-:Y:S01]  /*0e70*/  @!P4 LDS.64 R8, [UR68+0x1208] ;  /* 0x00120844ff08c984 */ /* 0x000fe20008000a00 */
[----:B------:R-:W-:Y:S01]  /*0e80*/  DFMA R104, R90, UR24, R104 ;  /* 0x000000185a687c2b */ /* 0x000fe20008000068 */
[----:B------:R-:W2:Y:S01]  /*0e90*/  LDCU.128 UR12, c[0x3][0xb0] ;  /* 0x00c01600ff0c77ac */ /* 0x000ea20008000c00 */
[----:B------:R-:W-:Y:S01]  /*0ea0*/  DFMA R94, R6, UR58, R86 ;  /* 0x0000003a065e7c2b */ /* 0x000fe20008000056 */
[----:B------:R-:W4:Y:S01]  /*0eb0*/  @!P4 LDS.64 R10, [UR68+0x1200] ;  /* 0x00120044ff0ac984 */ /* 0x000f220008000a00 */
[----:B------:R-:W-:Y:S01]  /*0ec0*/  DFMA R102, R90, UR44, R102 ;  /* 0x0000002c5a667c2b */ /* 0x000fe20008000066 */
[----:B------:R-:W2:Y:S01]  /*0ed0*/  LDCU.128 UR16, c[0x3][0xf0] ;  /* 0x00c01e00ff1077ac */ /* 0x000ea20008000c00 */
[----:B------:R-:W-:-:S02]  /*0ee0*/  DFMA R96, R6, UR34, R88 ;  /* 0x0000002206607c2b */ /* 0x000fc40008000058 */
[----:B------:R-:W-:Y:S01]  /*0ef0*/  DFMA R108, R6, UR26, R104 ;  /* 0x0000001a066c7c2b */ /* 0x000fe20008000068 */
[----:B------:R-:W2:Y:S01]  /*0f00*/  LDCU.128 UR24, c[0x3][0x80] ;  /* 0x00c01000ff1877ac */ /* 0x000ea20008000c00 */
[----:B---3--:R-:W-:Y:S02]  /*0f10*/  DFMA R106, R90, UR28, R106 ;  /* 0x0000001c5a6a7c2b */ /* 0x008fe4000800006a */
[C---:B------:R-:W-:Y:S01]  /*0f20*/  DFMA R98, R6.reuse, UR38, R98 ;  /* 0x0000002606627c2b */ /* 0x040fe20008000062 */
[----:B------:R-:W3:Y:S01]  /*0f30*/  LDCU.128 UR4, c[0x3][0x130] ;  /* 0x00c02600ff0477ac */ /* 0x000ee20008000c00 */
[C---:B------:R-:W-:Y:S02]  /*0f40*/  DFMA R100, R6.reuse, UR50, R100 ;  /* 0x0000003206647c2b */ /* 0x040fe40008000064 */
[C---:B------:R-:W-:Y:S01]  /*0f50*/  DFMA R102, R6.reuse, UR46, R102 ;  /* 0x0000002e06667c2b */ /* 0x040fe20008000066 */
[----:B------:R-:W3:Y:S01]  /*0f60*/  LDCU.128 UR8, c[0x3][0x170] ;  /* 0x00c02e00ff0877ac */ /* 0x000ee20008000c00 */
[----:B------:R-:W-:-:S02]  /*0f70*/  DFMA R6, R6, UR30, R106 ;  /* 0x0000001e06067c2b */ /* 0x000fc4000800006a */
[C---:B0-----:R-:W-:Y:S01]  /*0f80*/  DFMA R104, R4.reuse, UR60, R92 ;  /* 0x0000003c04687c2b */ /* 0x041fe2000800005c */
[----:B------:R-:W0:Y:S01]  /*0f90*/  LDCU.128 UR32, c[0x3][0x60] ;  /* 0x00c00c00ff2077ac */ /* 0x000e220008000c00 */
[C---:B-1----:R-:W-:Y:S02]  /*0fa0*/  DFMA R106, R4.reuse, UR20, R94 ;  /* 0x00000014046a7c2b */ /* 0x042fe4000800005e */
[C---:B--2---:R-:W-:Y:S01]  /*0fb0*/  DFMA R112, R4.reuse, UR12, R96 ;  /* 0x0000000c04707c2b */ /* 0x044fe20008000060 */
[----:B------:R-:W1:Y:S01]  /*0fc0*/  LDCU.128 UR40, c[0x3][0x1b0] ;  /* 0x00c03600ff2877ac */ /* 0x000e620008000c00 */
[----:B------:R-:W-:Y:S01]  /*0fd0*/  DFMA R114, R4, UR16, R98 ;  /* 0x0000001004727c2b */ /* 0x000fe20008000062 */
[----:B------:R-:W-:Y:S01]  /*0fe0*/  IMAD.U32 R92, RZ, RZ, UR24 ;  /* 0x00000018ff5c7e24 */ /* 0x000fe2000f8e00ff */
[----:B------:R-:W-:Y:S01]  /*0ff0*/  DFMA R104, R130, UR62, R104 ;  /* 0x0000003e82687c2b */ /* 0x000fe20008000068 */
[----:B------:R-:W-:Y:S01]  /*1000*/  IMAD.U32 R93, RZ, RZ, UR25 ;  /* 0x00000019ff5d7e24 */ /* 0x000fe2000f8e00ff */
[----:B------:R-:W2:Y:S01]  /*1010*/  LDCU.128 UR52, c[0x3][0x1f0] ;  /* 0x00c03e00ff3477ac */ /* 0x000ea20008000c00 */
[----:B------:R-:W-:Y:S01]  /*1020*/  IMAD.U32 R94, RZ, RZ, UR26 ;  /* 0x0000001aff5e7e24 */ /* 0x000fe2000f8e00ff */
[C---:B---3--:R-:W-:Y:S01]  /*1030*/  DFMA R120, R4.reuse, UR4, R100 ;  /* 0x0000000404787c2b */ /* 0x048fe20008000064 */
[----:B------:R-:W-:Y:S01]  /*1040*/  IMAD.U32 R95, RZ, RZ, UR27 ;  /* 0x0000001bff5f7e24 */ /* 0x000fe2000f8e00ff */
[----:B------:R-:W3:Y:S01]  /*1050*/  LDCU.128 UR24, c[0x3][0x90] ;  /* 0x00c01200ff1877ac */ /* 0x000ee20008000c00 */
[----:B------:R-:W-:-:S02]  /*1060*/  DFMA R122, R4, UR8, R102 ;  /* 0x00000008047a7c2b */ /* 0x000fc40008000066 */
[C---:B------:R-:W-:Y:S01]  /*1070*/  DFMA R106, R130.reuse, UR22, R106 ;  /* 0x00000016826a7c2b */ /* 0x040fe2000800006a */
[----:B------:R-:W3:Y:S01]  /*1080*/  LDCU.128 UR20, c[0x3][0xc0] ;  /* 0x00c01800ff1477ac */ /* 0x000ee20008000c00 */
[----:B0-----:R-:W-:Y:S01]  /*1090*/  IMAD.U32 R84, RZ, RZ, UR32 ;  /* 0x00000020ff547e24 */ /* 0x001fe2000f8e00ff */
[----:B------:R-:W-:Y:S01]  /*10a0*/  DFMA R112, R130, UR14, R112 ;  /* 0x0000000e82707c2b */ /* 0x000fe20008000070 */
[----:B------:R-:W-:Y:S01]  /*10b0*/  IMAD.U32 R85, RZ, RZ, UR33 ;  /* 0x00000021ff557e24 */ /* 0x000fe2000f8e00ff */
[----:B------:R-:W0:Y:S01]  /*10c0*/  LDCU.128 UR12, c[0x3][0xd0] ;  /* 0x00c01a00ff0c77ac */ /* 0x000e220008000c00 */
[----:B----4-:R-:W-:Y:S01]  /*10d0*/  @!P4 DADD R8, R8, R10 ;  /* 0x000000000808c229 */ /* 0x010fe2000000000a */
[----:B------:R-:W-:Y:S01]  /*10e0*/  IMAD.U32 R86, RZ, RZ, UR34 ;  /* 0x00000022ff567e24 */ /* 0x000fe2000f8e00ff */
[C---:B-1----:R-:W-:Y:S01]  /*10f0*/  DFMA R128, R4.reuse, UR40, R108 ;  /* 0x0000002804807c2b */ /* 0x042fe2000800006c */
[----:B------:R-:W-:Y:S01]  /*1100*/  IMAD.U32 R87, RZ, RZ, UR35 ;  /* 0x00000023ff577e24 */ /* 0x000fe2000f8e00ff */
[----:B------:R-:W1:Y:S01]  /*1110*/  LDCU.128 UR32, c[0x3][0x70] ;  /* 0x00c00e00ff2077ac */ /* 0x000e620008000c00 */
[----:B--2---:R-:W-:-:S02]  /*1120*/  DFMA R6, R4, UR52, R6 ;  /* 0x0000003404067c2b */ /* 0x004fc40008000006 */
[----:B------:R2:W-:Y:S01]  /*1130*/  @!P4 STS.64 [UR68+0x1200], R8 ;  /* 0x00120008ff00c988 */ /* 0x0005e20008000a44 */
[----:B------:R-:W-:Y:S01]  /*1140*/  LOP3.LUT R4, R2, 0x1fc0, RZ, 0xc0, !PT ;  /* 0x00001fc002047812 */ /* 0x000fe200078ec0ff */
[----:B---3--:R-:W-:Y:S01]  /*1150*/  IMAD.U32 R96, RZ, RZ, UR24 ;  /* 0x00000018ff607e24 */ /* 0x008fe2000f8e00ff */
[C---:B------:R-:W-:Y:S01]  /*1160*/  DFMA R114, R130.reuse, UR18, R114 ;  /* 0x0000001282727c2b */ /* 0x040fe20008000072 */
[----:B------:R-:W-:Y:S01]  /*1170*/  IMAD.U32 R97, RZ, RZ, UR25 ;  /* 0x00000019ff617e24 */ /* 0x000fe2000f8e00ff */
[----:B------:R-:W-:Y:S01]  /*1180*/  BAR.SYNC.DEFER_BLOCKING 0x0 ;  /* 0x0000000000007b1d */ /* 0x000fe20000010000 */
[----:B------:R-:W-:Y:S02]  /*1190*/  IMAD.U32 R98, RZ, RZ, UR26 ;  /* 0x0000001aff627e24 */ /* 0x000fe4000f8e00ff */
[----:B------:R-:W-:Y:S02]  /*11a0*/  IMAD.U32 R99, RZ, RZ, UR27 ;  /* 0x0000001bff637e24 */ /* 0x000fe4000f8e00ff */
[----:B------:R-:W-:Y:S01]  /*11b0*/  IMAD.U32 R116, RZ, RZ, UR20 ;  /* 0x00000014ff747e24 */ /* 0x000fe2000f8e00ff */
[----:B------:R-:W3:Y:S01]  /*11c0*/  LDCU.128 UR24, c[0x3][0xa0] ;  /* 0x00c01400ff1877ac */ /* 0x000ee20008000c00 */
[C---:B------:R-:W-:Y:S01]  /*11d0*/  DFMA R120, R130.reuse, UR6, R120 ;  /* 0x0000000682787c2b */ /* 0x040fe20008000078 */
[----:B------:R-:W-:Y:S01]  /*11e0*/  IMAD.U32 R117, RZ, RZ, UR21 ;  /* 0x00000015ff757e24 */ /* 0x000fe2000f8e00ff */
[C---:B------:R-:W-:Y:S01]  /*11f0*/  DFMA R122, R130.reuse, UR10, R122 ;  /* 0x0000000a827a7c2b */ /* 0x040fe2000800007a */
[----:B-1----:R-:W-:Y:S01]  /*1200*/  IMAD.U32 R88, RZ, RZ, UR32 ;  /* 0x00000020ff587e24 */ /* 0x002fe2000f8e00ff */
[C---:B------:R-:W-:Y:S01]  /*1210*/  DFMA R128, R130.reuse, UR42, R128 ;  /* 0x0000002a82807c2b */ /* 0x040fe20008000080 */
[----:B------:R-:W-:Y:S01]  /*1220*/  IMAD.U32 R89, RZ, RZ, UR33 ;  /* 0x00000021ff597e24 */ /* 0x000fe2000f8e00ff */
[----:B------:R-:W-:Y:S01]  /*1230*/  DFMA R130, R130, UR54, R6 ;  /* 0x0000003682827c2b */ /* 0x000fe20008000006 */
[----:B------:R-:W-:Y:S01]  /*1240*/  IMAD.U32 R90, RZ, RZ, UR34 ;  /* 0x00000022ff5a7e24 */ /* 0x000fe2000f8e00ff */
[----:B------:R-:W1:Y:S01]  /*1250*/  LDCU.128 UR4, c[0x3][0xe0] ;  /* 0x00c01c00ff0477ac */ /* 0x000e620008000c00 */
[----:B------:R-:W-:-:S02]  /*1260*/  IMAD.U32 R91, RZ, RZ, UR35 ;  /* 0x00000023ff5b7e24 */ /* 0x000fc4000f8e00ff */
[----:B------:R-:W-:Y:S01]  /*1270*/  IMAD.U32 R118, RZ, RZ, UR22 ;  /* 0x00000016ff767e24 */ /* 0x000fe2000f8e00ff */
[----:B------:R-:W4:Y:S01]  /*1280*/  LDCU.128 UR8, c[0x3][0xf0] ;  /* 0x00c01e00ff0877ac */ /* 0x000f220008000c00 */
[----:B------:R-:W-:Y:S02]  /*1290*/  IMAD.U32 R119, RZ, RZ, UR23 ;  /* 0x00000017ff777e24 */ /* 0x000fe4000f8e00ff */
[----:B0-----:R-:W-:Y:S01]  /*12a0*/  IMAD.U32 R124, RZ, RZ, UR12 ;  /* 0x0000000cff7c7e24 */ /* 0x001fe2000f8e00ff */
[----:B------:R-:W0:Y:S01]  /*12b0*/  LDCU.128 UR16, c[0x3][0x110] ;  /* 0x00c02200ff1077ac */ /* 0x000e220008000c00 */
[----:B---3--:R-:W-:Y:S01]  /*12c0*/  IMAD.U32 R100, RZ, RZ, UR24 ;  /* 0x00000018ff647e24 */ /* 0x008fe2000f8e00ff */
[----:B------:R-:W3:Y:S01]  /*12d0*/  LDS.64 R134, [UR68+0x1200] ;  /* 0x00120044ff867984 */ /* 0x000ee20008000a00 */
[----:B------:R-:W-:Y:S01]  /*12e0*/  IMAD.U32 R101, RZ, RZ, UR25 ;  /* 0x00000019ff657e24 */ /* 0x000fe2000f8e00ff */
[----:B------:R-:W0:Y:S01]  /*12f0*/  LDCU.128 UR20, c[0x3][0x120] ;  /* 0x00c02400ff1477ac */ /* 0x000e220008000c00 */
[----:B------:R-:W-:-:S02]  /*1300*/  IMAD.U32 R102, RZ, RZ, UR26 ;  /* 0x0000001aff667e24 */ /* 0x000fc4000f8e00ff */
[----:B------:R-:W-:Y:S01]  /*1310*/  IMAD.U32 R103, RZ, RZ, UR27 ;  /* 0x0000001bff677e24 */ /* 0x000fe2000f8e00ff */
[----:B------:R-:W2:Y:S01]  /*1320*/  LDCU.128 UR24, c[0x3][0xb0] ;  /* 0x00c01600ff1877ac */ /* 0x000ea20008000c00 */
[----:B------:R-:W-:Y:S02]  /*1330*/  IMAD.U32 R125, RZ, RZ, UR13 ;  /* 0x0000000dff7d7e24 */ /* 0x000fe4000f8e00ff */
[----:B------:R-:W-:Y:S01]  /*1340*/  IMAD.U32 R126, RZ, RZ, UR14 ;  /* 0x0000000eff7e7e24 */ /* 0x000fe2000f8e00ff */
[----:B------:R-:W0:Y:S01]  /*1350*/  LDCU.128 UR28, c[0x3][0x140] ;  /* 0x00c02800ff1c77ac */ /* 0x000e220008000c00 */
[----:B------:R-:W-:Y:S01]  /*1360*/  IMAD.U32 R127, RZ, RZ, UR15 ;  /* 0x0000000fff7f7e24 */ /* 0x000fe2000f8e00ff */
[----:B------:R-:W0:Y:S01]  /*1370*/  LDCU.128 UR12, c[0x3][0x100] ;  /* 0x00c02000ff0c77ac */ /* 0x000e220008000c00 */
[----:B------:R-:W0:Y:S01]  /*1380*/  LDCU.128 UR32, c[0x3][0x150] ;  /* 0x00c02a00ff2077ac */ /* 0x000e220008000c00 */
[----:B------:R-:W0:Y:S01]  /*1390*/  LDCU.128 UR36, c[0x3][0x160] ;  /* 0x00c02c00ff2477ac */ /* 0x000e220008000c00 */
[----:B--2---:R-:W-:-:S02]  /*13a0*/  IMAD.U32 R108, RZ, RZ, UR24 ;  /* 0x00000018ff6c7e24 */ /* 0x004fc4000f8e00ff */
[----:B------:R-:W-:Y:S01]  /*13b0*/  IMAD.U32 R109, RZ, RZ, UR25 ;  /* 0x00000019ff6d7e24 */ /* 0x000fe2000f8e00ff */
[----:B------:R-:W2:Y:S01]  /*13c0*/  LDCU.128 UR40, c[0x3][0x170] ;  /* 0x00c02e00ff2877ac */ /* 0x000ea20008000c00 */
[----:B------:R-:W-:Y:S02]  /*13d0*/  IMAD.U32 R110, RZ, RZ, UR26 ;  /* 0x0000001aff6e7e24 */ /* 0x000fe4000f8e00ff */
[----:B------:R-:W-:Y:S01]  /*13e0*/  IMAD.U32 R111, RZ, RZ, UR27 ;  /* 0x0000001bff6f7e24 */ /* 0x000fe2000f8e00ff */
[----:B------:R-:W0:Y:S01]  /*13f0*/  LDCU.128 UR24, c[0x3][0x130] ;  /* 0x00c02600ff1877ac */ /* 0x000e220008000c00 */
[----:B------:R-:W0:Y:S01]  /*1400*/  LDCU.128 UR44, c[0x3][0x180] ;  /* 0x00c03000ff2c77ac */ /* 0x000e220008000c00 */
[----:B------:R-:W0:Y:S01]  /*1410*/  LDCU.128 UR48, c[0x3][0x190] ;  /* 0x00c03200ff3077ac */ /* 0x000e220008000c00 */
[----:B------:R-:W0:Y:S01]  /*1420*/  LDCU.128 UR52, c[0x3][0x1a0] ;  /* 0x00c03400ff3477ac */ /* 0x000e220008000c00 */
[----:B------:R-:W0:Y:S01]  /*1430*/  LDCU.128 UR56, c[0x3][0x1b0] ;  /* 0x00c03600ff3877ac */ /* 0x000e220008000c00 */
[----:B------:R-:W0:Y:S01]  /*1440*/  LDCU.128 UR60, c[0x3][0x1c0] ;  /* 0x00c03800ff3c77ac */ /* 0x000e220008000c00 */
[----:B------:R-:W0:Y:S01]  /*1450*/  LDCU.128 UR64, c[0x3][0x1d0] ;  /* 0x00c03a00ff4077ac */ /* 0x000e220008000c00 */
[----:B------:R-:W0:Y:S01]  /*1460*/  LDCU.128 UR68, c[0x3][0x1e0] ;  /* 0x00c03c00ff4477ac */ /* 0x000e220008000c00 */
[----:B-1--4-:R-:W0:Y:S02]  /*1470*/  LDCU.128 UR72, c[0x3][0x1f0] ;  /* 0x00c03e00ff4877ac */ /* 0x012e240008000c00 */
.L_x_28:
[----:B------:R-:W-:Y:S01]  /*1480*/  ISETP.GT.U32.AND P6, PT, R0, 0x3f, PT ;  /* 0x0000003f0000780c */ /* 0x000fe20003fc4070 */
[----:B------:R-:W-:-:S12]  /*1490*/  BSSY.RECONVERGENT B1, `(.L_x_5) ;  /* 0x000000f000017945 */ /* 0x000fd80003800200 */
[----:B---3--:R-:W-:Y:S05]  /*14a0*/  @P6 BRA `(.L_x_6) ;  /* 0x0000000000346947 */ /* 0x008fea0003800000 */
[----:B------:R-:W1:Y:S01]  /*14b0*/  S2UR UR76, SR_CgaCtaId ;  /* 0x00000000004c79c3 */ /* 0x000e620000008800 */
[----:B------:R-:W-:Y:S01]  /*14c0*/  UMOV UR77, 0x400 ;  /* 0x00000400004d7882 */ /* 0x000fe20000000000 */
[----:B------:R-:W-:Y:S01]  /*14d0*/  LOP3.LUT R5, R2, 0x38, RZ, 0xc0, !PT ;  /* 0x0000003802057812 */ /* 0x000fe200078ec0ff */
[----:B-1----:R-:W-:-:S06]  /*14e0*/  ULEA UR76, UR76, UR77, 0x18 ;  /* 0x0000004d4c4c7291 */ /* 0x002fcc000f8ec0ff */
[----:B------:R-:W-:-:S05]  /*14f0*/  IADD3 R5, PT, PT, R5, UR76, R4 ;  /* 0x0000004c05057c10 */ /* 0x000fca000fffe004 */
[----:B------:R1:W-:Y:S04]  /*1500*/  STS.64 [R5], R104 ;  /* 0x0000006805007388 */ /* 0x0003e80000000a00 */
[----:B------:R1:W-:Y:S04]  /*1510*/  STS.64 [R5+0x200], R106 ;  /* 0x0002006a05007388 */ /* 0x0003e80000000a00 */
[----:B------:R1:W-:Y:S04]  /*1520*/  STS.64 [R5+0x400], R112 ;  /* 0x0004007005007388 */ /* 0x0003e80000000a00 */
[----:B------:R1:W-:Y:S04]  /*1530*/  STS.64 [R5+0x600], R114 ;  /* 0x0006007205007388 */ /* 0x0003e80000000a00 */
[----:B------:R1:W-:Y:S04]  /*1540*/  STS.64 [R5+0x800], R120 ;  /* 0x0008007805007388 */ /* 0x0003e80000000a00 */
[----:B------:R1:W-:Y:S04]  /*1550*/  STS.64 [R5+0xa00], R122 ;  /* 0x000a007a05007388 */ /* 0x0003e80000000a00 */
[----:B------:R1:W-:Y:S04]  /*1560*/  STS.64 [R5+0xc00], R128 ;  /* 0x000c008005007388 */ /* 0x0003e80000000a00 */
[----:B------:R1:W-:Y:S02]  /*1570*/  STS.64 [R5+0xe00], R130 ;  /* 0x000e008205007388 */ /* 0x0003e40000000a00 */
.L_x_6:
[----:B0-2---:R-:W-:Y:S05]  /*1580*/  BSYNC.RECONVERGENT B1 ;  /* 0x0000000000017941 */ /* 0x005fea0003800200 */
.L_x_5:
[----:B------:R-:W-:Y:S06]  /*1590*/  BAR.SYNC.DEFER_BLOCKING 0x0 ;  /* 0x0000000000007b1d */ /* 0x000fec0000010000 */
[----:B------:R-:W-:Y:S04]  /*15a0*/  BSSY.RECONVERGENT B1, `(.L_x_7) ;  /* 0x00000bb000017945 */ /* 0x000fe80003800200 */
[----:B------:R-:W-:Y:S05]  /*15b0*/  @P6 BRA `(.L_x_8) ;  /* 0x0000000800e46947 */ /* 0x000fea0003800000 */
[----:B------:R-:W0:Y:S01]  /*15c0*/  S2UR UR76, SR_CgaCtaId ;  /* 0x00000000004c79c3 */ /* 0x000e220000008800 */
[----:B------:R-:W-:Y:S01]  /*15d0*/  UMOV UR77, 0x400 ;  /* 0x00000400004d7882 */ /* 0x000fe20000000000 */
[----:B------:R-:W-:Y:S01]  /*15e0*/  SHF.R.U32.HI R2, RZ, 0x3, R0 ;  /* 0x00000003ff027819 */ /* 0x000fe20000011600 */
[----:B------:R-:W-:Y:S01]  /*15f0*/  IMAD.SHL.U32 R6, R0, 0x8, RZ ;  /* 0x0000000800067824 */ /* 0x000fe200078e00ff */
[----:B------:R-:W-:Y:S02]  /*1600*/  MOV.SPILL R175, UR11 ;  /* 0x0000000b00af7c02 */ /* 0x000fe40009000f00 */
[----:B------:R-:W-:Y:S02]  /*1610*/  MOV.SPILL R176, UR10 ;  /* 0x0000000a00b07c02 */ /* 0x000fe40009000f00 */
[----:B------:R-:W-:Y:S02]  /*1620*/  MOV.SPILL R173, UR27 ;  /* 0x0000001b00ad7c02 */ /* 0x000fe40009000f00 */
[----:B------:R-:W-:-:S02]  /*1630*/  MOV.SPILL R174, UR26 ;  /* 0x0000001a00ae7c02 */ /* 0x000fc40009000f00 */
[----:B------:R-:W-:Y:S02]  /*1640*/  R2UR UR10, R92 ;  /* 0x000000005c0a72ca */ /* 0x000fe400000e0000 */
[----:B------:R-:W-:Y:S02]  /*1650*/  R2UR UR11, R93 ;  /* 0x000000005d0b72ca */ /* 0x000fe400000e0000 */
[----:B------:R-:W-:Y:S02]  /*1660*/  R2UR UR26, R76 ;  /* 0x000000004c1a72ca */ /* 0x000fe400000e0000 */
[----:B------:R-:W-:Y:S02]  /*1670*/  R2UR UR27, R77 ;  /* 0x000000004d1b72ca */ /* 0x000fe400000e0000 */
[----:B------:R-:W-:Y:S02]  /*1680*/  MOV.SPILL R169, UR43 ;  /* 0x0000002b00a97c02 */ /* 0x000fe40009000f00 */
[----:B------:R-:W-:Y:S01]  /*1690*/  MOV.SPILL R172, UR42 ;  /* 0x0000002a00ac7c02 */ /* 0x000fe20009000f00 */
[----:B0-----:R-:W-:Y:S01]  /*16a0*/  ULEA UR76, UR76, UR77, 0x18 ;  /* 0x0000004d4c4c7291 */ /* 0x001fe2000f8ec0ff */
[----:B------:R-:W-:-:S02]  /*16b0*/  R2UR UR42, R12 ;  /* 0x000000000c2a72ca */ /* 0x000fc400000e0000 */
[----:B------:R-:W-:Y:S02]  /*16c0*/  R2UR UR43, R13 ;  /* 0x000000000d2b72ca */ /* 0x000fe400000e0000 */
[----:B------:R-:W-:Y:S02]  /*16d0*/  MOV.SPILL R187, UR9 ;  /* 0x0000000900bb7c02 */ /* 0x000fe40009000f00 */
[C---:B------:R-:W-:Y:S02]  /*16e0*/  LEA R7, R2.reuse, UR76, 0x6 ;  /* 0x0000004c02077c11 */ /* 0x040fe4000f8e30ff */
[----:B------:R-:W-:Y:S02]  /*16f0*/  MOV.SPILL R188, UR8 ;  /* 0x0000000800bc7c02 */ /* 0x000fe40009000f00 */
[----:B------:R-:W-:Y:S01]  /*1700*/  MOV.SPILL R189, UR25 ;  /* 0x0000001900bd7c02 */ /* 0x000fe20009000f00 */
[----:B------:R-:W-:Y:S01]  /*1710*/  IMAD R2, R2, 0x1c0, R7 ;  /* 0x000001c002027824 */ /* 0x000fe200078e0207 */
[----:B------:R-:W-:-:S02]  /*1720*/  LOP3.LUT R7, R6, 0x38, RZ, 0xc0, !PT ;  /* 0x0000003806077812 */ /* 0x000fc400078ec0ff */
[----:B------:R-:W-:Y:S02]  /*1730*/  MOV.SPILL R190, UR24 ;  /* 0x0000001800be7c02 */ /* 0x000fe40009000f00 */
[----:B------:R-:W-:Y:S01]  /*1740*/  R2UR UR8, R78 ;  /* 0x000000004e0872ca */ /* 0x000fe200000e0000 */
[----:B------:R-:W-:Y:S01]  /*1750*/  IMAD.IADD R2, R7, 0x1, R2 ;  /* 0x0000000107027824 */ /* 0x000fe200078e0202 */
[----:B------:R-:W-:Y:S02]  /*1760*/  R2UR UR9, R79 ;  /* 0x000000004f0972ca */ /* 0x000fe400000e0000 */
[----:B------:R-:W-:Y:S02]  /*1770*/  R2UR UR24, R94 ;  /* 0x000000005e1872ca */ /* 0x000fe400000e0000 */
[----:B------:R-:W0:Y:S01]  /*1780*/  LDS.64 R6, [R2] ;  /* 0x0000000002067984 */ /* 0x000e220000000a00 */
[----:B------:R-:W-:Y:S02]  /*1790*/  R2UR UR25, R95 ;  /* 0x000000005f1972ca */ /* 0x000fe400000e0000 */
[----:B------:R-:W-:Y:S01]  /*17a0*/  MOV.SPILL R177, UR73 ;  /* 0x0000004900b17c02 */ /* 0x000fe20009000f00 */
[----:B------:R-:W2:Y:S01]  /*17b0*/  LDS.64 R8, [R2+0x40] ;  /* 0x0000400002087984 */ /* 0x000ea20000000a00 */
[----:B------:R-:W-:-:S02]  /*17c0*/  MOV.SPILL R178, UR72 ;  /* 0x0000004800b27c02 */ /* 0x000fc40009000f00 */
[----:B------:R-:W-:Y:S01]  /*17d0*/  MOV.SPILL R179, UR57 ;  /* 0x0000003900b37c02 */ /* 0x000fe20009000f00 */
[----:B------:R-:W4:Y:S01]  /*17e0*/  LDS.64 R154, [R2+0x80] ;  /* 0x00008000029a7984 */ /* 0x000f220000000a00 */
[----:B------:R-:W-:Y:S02]  /*17f0*/  MOV.SPILL R184, UR56 ;  /* 0x0000003800b87c02 */ /* 0x000fe40009000f00 */
[----:B------:R-:W-:Y:S01]  /*1800*/  R2UR UR72, R116 ;  /* 0x00000000744872ca */ /* 0x000fe200000e0000 */
[----:B------:R-:W5:Y:S01]  /*1810*/  LDS.64 R152, [R2+0xc0] ;  /* 0x0000c00002987984 */ /* 0x000f620000000a00 */
[----:B------:R-:W-:Y:S02]  /*1820*/  R2UR UR73, R117 ;  /* 0x00000000754972ca */ /* 0x000fe400000e0000 */
[----:B------:R-:W-:Y:S01]  /*1830*/  R2UR UR56, R14 ;  /* 0x000000000e3872ca */ /* 0x000fe200000e0000 */
[----:B------:R-:W3:Y:S01]  /*1840*/  LDS.64 R150, [R2+0x100] ;  /* 0x0001000002967984 */ /* 0x000ee20000000a00 */
[----:B------:R-:W-:-:S02]  /*1850*/  R2UR UR57, R15 ;  /* 0x000000000f3972ca */ /* 0x000fc400000e0000 */
[----:B------:R-:W-:Y:S01]  /*1860*/  MOV.SPILL R185, UR41 ;  /* 0x0000002900b97c02 */ /* 0x000fe20009000f00 */
[----:B------:R-:W3:Y:S01]  /*1870*/  LDS.64 R10, [R2+0x140] ;  /* 0x00014000020a7984 */ /* 0x000ee20000000a00 */
[----:B------:R-:W-:Y:S02]  /*1880*/  MOV.SPILL R186, UR40 ;  /* 0x0000002800ba7c02 */ /* 0x000fe40009000f00 */
[----:B------:R-:W-:Y:S02]  /*1890*/  R2UR UR40, R118 ;  /* 0x00000000762872ca */ /* 0x000fe400000e0000 */
[----:B------:R-:W-:Y:S02]  /*18a0*/  R2UR UR41, R119 ;  /* 0x00000000772972ca */ /* 0x000fe400000e0000 */
[----:B------:R-:W-:Y:S02]  /*18b0*/  MOV.SPILL R167, UR59 ;  /* 0x0000003b00a77c02 */ /* 0x000fe40009000f00 */
[----:B------:R-:W-:-:S02]  /*18c0*/  MOV.SPILL R168, UR58 ;  /* 0x0000003a00a87c02 */ /* 0x000fc40009000f00 */
[----:B-1----:R-:W-:Y:S02]  /*18d0*/  MOV.SPILL R5, UR75 ;  /* 0x0000004b00057c02 */ /* 0x002fe40009000f00 */
[----:B------:R-:W-:Y:S02]  /*18e0*/  MOV.SPILL R166, UR74 ;  /* 0x0000004a00a67c02 */ /* 0x000fe40009000f00 */
[----:B------:R-:W-:Y:S02]  /*18f0*/  R2UR UR74, R96 ;  /* 0x00000000604a72ca */ /* 0x000fe400000e0000 */
[----:B------:R-:W-:Y:S02]  /*1900*/  R2UR UR75, R97 ;  /* 0x00000000614b72ca */ /* 0x000fe400000e0000 */
[----:B------:R-:W-:Y:S01]  /*1910*/  R2UR UR58, R18 ;  /* 0x00000000123a72ca */ /* 0x000fe200000e0000 */
[C---:B0-----:R-:W-:Y:S01]  /*1920*/  DFMA R158, R6.reuse, UR26, RZ ;  /* 0x0000001a069e7c2b */ /* 0x041fe200080000ff */
[----:B------:R-:W-:Y:S01]  /*1930*/  R2UR UR59, R19 ;  /* 0x00000000133b72ca */ /* 0x000fe200000e0000 */
[C---:B------:R-:W-:Y:S01]  /*1940*/  DFMA R160, R6.reuse, UR10, RZ ;  /* 0x0000000a06a07c2b */ /* 0x040fe200080000ff */
[----:B------:R-:W-:Y:S01]  /*1950*/  R2UR UR26, R98 ;  /* 0x00000000621a72ca */ /* 0x000fe200000e0000 */
[C---:B------:R-:W-:Y:S01]  /*1960*/  DFMA R156, R6.reuse, UR42, RZ ;  /* 0x0000002a069c7c2b */ /* 0x040fe200080000ff */
[----:B------:R-:W-:Y:S01]  /*1970*/  R2UR UR42, R82 ;  /* 0x00000000522a72ca */ /* 0x000fe200000e0000 */
[----:B------:R-:W-:Y:S01]  /*1980*/  DFMA R162, R6, UR72, RZ ;  /* 0x0000004806a27c2b */ /* 0x000fe200080000ff */
[----:B------:R-:W-:Y:S01]  /*1990*/  R2UR UR43, R83 ;  /* 0x00000000532b72ca */ /* 0x000fe200000e0000 */
[C---:B--2---:R-:W-:Y:S01]  /*19a0*/  DFMA R158, R8.reuse, UR8, R158 ;  /* 0x00000008089e7c2b */ /* 0x044fe2000800009e */
[----:B------:R-:W-:Y:S01]  /*19b0*/  R2UR UR8, R16 ;  /* 0x00000000100872ca */ /* 0x000fe200000e0000 */
[----:B------:R-:W-:Y:S01]  /*19c0*/  DFMA R160, R8, UR24, R160 ;  /* 0x0000001808a07c2b */ /* 0x000fe200080000a0 */
[----:B------:R-:W-:Y:S01]  /*19d0*/  R2UR UR9, R17 ;  /* 0x00000000110972ca */ /* 0x000fe200000e0000 */
[C---:B------:R-:W-:Y:S01]  /*19e0*/  DFMA R164, R6.reuse, UR12, RZ ;  /* 0x0000000c06a47c2b */ /* 0x040fe200080000ff */
[----:B------:R-:W-:Y:S01]  /*19f0*/  R2UR UR24, R80 ;  /* 0x00000000501872ca */ /* 0x000fe200000e0000 */
[C---:B------:R-:W-:Y:S01]  /*1a00*/  DFMA R170, R6.reuse, UR28, RZ ;  /* 0x0000001c06aa7c2b */ /* 0x040fe200080000ff */
[----:B------:R-:W-:Y:S01]  /*1a10*/  R2UR UR25, R81 ;  /* 0x00000000511972ca */ /* 0x000fe200000e0000 */
[C---:B------:R-:W-:Y:S01]  /*1a20*/  DFMA R180, R6.reuse, UR44, RZ ;  /* 0x0000002c06b47c2b */ /* 0x040fe200080000ff */
[----:B------:R-:W-:Y:S01]  /*1a30*/  R2UR UR72, R124 ;  /* 0x000000007c4872ca */ /* 0x000fe200000e0000 */
[----:B------:R-:W-:Y:S01]  /*1a40*/  DFMA R182, R6, UR60, RZ ;  /* 0x0000003c06b67c2b */ /* 0x000fe200080000ff */
[----:B------:R-:W-:Y:S01]  /*1a50*/  R2UR UR73, R125 ;  /* 0x000000007d4972ca */ /* 0x000fe200000e0000 */
[C---:B------:R-:W-:Y:S01]  /*1a60*/  DFMA R156, R8.reuse, UR56, R156 ;  /* 0x00000038089c7c2b */ /* 0x040fe2000800009c */
[----:B------:R-:W0:Y:S01]  /*1a70*/  LDS.64 R6, [R2+0x180] ;  /* 0x0001800002067984 */ /* 0x000e220000000a00 */
[C---:B------:R-:W-:Y:S01]  /*1a80*/  DFMA R162, R8.reuse, UR40, R162 ;  /* 0x0000002808a27c2b */ /* 0x040fe200080000a2 */
[----:B------:R-:W-:Y:S01]  /*1a90*/  R2UR UR27, R99 ;  /* 0x00000000631b72ca */ /* 0x000fe200000e0000 */
[C---:B------:R-:W-:Y:S01]  /*1aa0*/  DFMA R164, R8.reuse, UR14, R164 ;  /* 0x0000000e08a47c2b */ /* 0x040fe200080000a4 */
[----:B------:R-:W-:Y:S01]  /*1ab0*/  R2UR UR40, R20 ;  /* 0x00000000142872ca */ /* 0x000fe200000e0000 */
[C---:B------:R-:W-:Y:S01]  /*1ac0*/  DFMA R170, R8.reuse, UR30, R170 ;  /* 0x0000001e08aa7c2b */ /* 0x040fe200080000aa */
[----:B------:R-:W-:Y:S01]  /*1ad0*/  R2UR UR41, R21 ;  /* 0x00000000152972ca */ /* 0x000fe200000e0000 */
[C---:B------:R-:W-:Y:S01]  /*1ae0*/  DFMA R180, R8.reuse, UR46, R180 ;  /* 0x0000002e08b47c2b */ /* 0x040fe200080000b4 */
[----:B------:R-:W-:Y:S01]  /*1af0*/  R2UR UR56, R84 ;  /* 0x00000000543872ca */ /* 0x000fe200000e0000 */
[----:B------:R-:W-:Y:S01]  /*1b00*/  DFMA R182, R8, UR62, R182 ;  /* 0x0000003e08b67c2b */ /* 0x000fe200080000b6 */
[----:B------:R-:W-:Y:S01]  /*1b10*/  R2UR UR57, R85 ;  /* 0x00000000553972ca */ /* 0x000fe200000e0000 */
[C---:B----4-:R-:W-:Y:S01]  /*1b20*/  DFMA R156, R154.reuse, UR8, R156 ;  /* 0x000000089a9c7c2b */ /* 0x050fe2000800009c */
[----:B------:R-:W1:Y:S01]  /*1b30*/  LDS.64 R8, [R2+0x1c0] ;  /* 0x0001c00002087984 */ /* 0x000e620000000a00 */
[C---:B------:R-:W-:Y:S01]  /*1b40*/  DFMA R158, R154.reuse, UR24, R158 ;  /* 0x000000189a9e7c2b */ /* 0x040fe2000800009e */
[----:B------:R-:W-:Y:S01]  /*1b50*/  R2UR UR10, R126 ;  /* 0x000000007e0a72ca */ /* 0x000fe200000e0000 */
[C---:B------:R-:W-:Y:S01]  /*1b60*/  DFMA R160, R154.reuse, UR74, R160 ;  /* 0x0000004a9aa07c2b */ /* 0x040fe200080000a0 */
[----:B------:R-:W-:Y:S01]  /*1b70*/  R2UR UR11, R127 ;  /* 0x000000007f0b72ca */ /* 0x000fe200000e0000 */
[----:B------:R-:W-:Y:S01]  /*1b80*/  DFMA R162, R154, UR72, R162 ;  /* 0x000000489aa27c2b */ /* 0x000fe200080000a2 */
[----:B------:R-:W-:Y:S01]  /*1b90*/  R2UR UR76, R100 ;  /* 0x00000000644c72ca */ /* 0x000fe200000e0000 */
[C---:B-----5:R-:W-:Y:S01]  /*1ba0*/  DFMA R156, R152.reuse, UR58, R156 ;  /* 0x0000003a989c7c2b */ /* 0x060fe2000800009c */
[----:B------:R-:W-:Y:S01]  /*1bb0*/  R2UR UR77, R101 ;  /* 0x00000000654d72ca */ /* 0x000fe200000e0000 */
[----:B------:R-:W-:Y:S01]  /*1bc0*/  DFMA R158, R152, UR42, R158 ;  /* 0x0000002a989e7c2b */ /* 0x000fe2000800009e */
        /* <DEDUP_REMOVED lines=9> */
[----:B------:R-:W-:Y:S01]  /*1c60*/  DFMA R160, R152, UR26, R160 ;  /* 0x0000001a98a07c2b */ /* 0x000fe200080000a0 */
[----:B------:R-:W-:Y:S01]  /*1c70*/  R2UR UR73, R103 ;  /* 0x00000000674972ca */ /* 0x000fe200000e0000 */
[C---:B---3--:R-:W-:Y:S01]  /*1c80*/  DFMA R156, R150.reuse, UR40, R156 ;  /* 0x00000028969c7c2b */ /* 0x048fe2000800009c */
        /* <DEDUP_REMOVED lines=12> */
[----:B------:R-:W-:Y:S01]  /*1d50*/  R2UR.FILL UR9, R187 ;  /* 0x00000000bb0972ca */ /* 0x000fe200004e0000 */
[----:B------:R-:W-:Y:S01]  /*1d60*/  DFMA R160, R150, UR76, R160 ;  /* 0x0000004c96a07c2b */ /* 0x000fe200080000a0 */
[----:B------:R-:W-:Y:S01]  /*1d70*/  R2UR.FILL UR8, R188 ;  /* 0x00000000bc0872ca */ /* 0x000fe200004e0000 */
[C---:B------:R-:W-:Y:S01]  /*1d80*/  DFMA R156, R10.reuse, UR74, R156 ;  /* 0x0000004a0a9c7c2b */ /* 0x040fe2000800009c */
        /* <DEDUP_REMOVED lines=8> */
[----:B------:R-:W-:Y:S01]  /*1e10*/  R2UR.FILL UR25, R189 ;  /* 0x00000000bd1972ca */ /* 0x000fe200004e0000 */
[C---:B------:R-:W-:Y:S01]  /*1e20*/  DFMA R180, R150.reuse, UR52, R180 ;  /* 0x0000003496b47c2b */ /* 0x040fe200080000b4 */
[----:B------:R-:W-:Y:S01]  /*1e30*/  R2UR.FILL UR24, R190 ;  /* 0x00000000be1872ca */ /* 0x000fe200004e0000 */
[----:B------:R-:W-:Y:S01]  /*1e40*/  DFMA R182, R150, UR68, R182 ;  /* 0x0000004496b67c2b */ /* 0x000fe200080000b6 */
[----:B------:R-:W-:Y:S01]  /*1e50*/  R2UR.FILL UR41, R185 ;  /* 0x00000000b92972ca */ /* 0x000fe200004e0000 */
[----:B------:R-:W-:Y:S01]  /*1e60*/  DFMA R160, R10, UR72, R160 ;  /* 0x000000480aa07c2b */ /* 0x000fe200080000a0 */
[----:B------:R-:W-:Y:S01]  /*1e70*/  R2UR.FILL UR40, R186 ;  /* 0x00000000ba2872ca */ /* 0x000fe200004e0000 */
[C---:B0-----:R-:W-:Y:S01]  /*1e80*/  DFMA R156, R6.reuse, UR10, R156 ;  /* 0x0000000a069c7c2b */ /* 0x041fe2000800009c */
[----:B------:R-:W-:Y:S01]  /*1e90*/  R2UR.FILL UR57, R179 ;  /* 0x00000000b33972ca */ /* 0x000fe200004e0000 */
[----:B------:R-:W-:Y:S01]  /*1ea0*/  DFMA R158, R6, UR26, R158 ;  /* 0x0000001a069e7c2b */ /* 0x000fe2000800009e */
[----:B------:R-:W-:Y:S01]  /*1eb0*/  R2UR.FILL UR56, R184 ;  /* 0x00000000b83872ca */ /* 0x000fe200004e0000 */
[C---:B------:R-:W-:Y:S01]  /*1ec0*/  DFMA R162, R10.reuse, UR6, R162 ;  /* 0x000000060aa27c2b */ /* 0x040fe200080000a2 */
[----:B------:R-:W-:Y:S01]  /*1ed0*/  R2UR.FILL UR73, R177 ;  /* 0x00000000b14972ca */ /* 0x000fe200004e0000 */
[C---:B------:R-:W-:Y:S01]  /*1ee0*/  DFMA R164, R10.reuse, UR22, R164 ;  /* 0x000000160aa47c2b */ /* 0x040fe200080000a4 */
[----:B------:R-:W-:Y:S01]  /*1ef0*/  R2UR.FILL UR72, R178 ;  /* 0x00000000b24872ca */ /* 0x000fe200004e0000 */
        /* <DEDUP_REMOVED lines=8> */
[C---:B-1----:R-:W-:Y:S01]  /*1f80*/  DFMA R156, R8.reuse, UR58, R156 ;  /* 0x0000003a089c7c2b */ /* 0x042fe2000800009c */
        /* <DEDUP_REMOVED lines=8> */
[----:B------:R-:W-:Y:S01]  /*2010*/  R2UR.FILL UR59, R167 ;  /* 0x00000000a73b72ca */ /* 0x000fe200004e0000 */
[C---:B------:R-:W-:Y:S01]  /*2020*/  DFMA R180, R6.reuse, UR56, R180 ;  /* 0x0000003806b47c2b */ /* 0x040fe200080000b4 */
[----:B------:R-:W-:Y:S01]  /*2030*/  R2UR.FILL UR58, R168 ;  /* 0x00000000a83a72ca */ /* 0x000fe200004e0000 */
[----:B------:R-:W-:Y:S01]  /*2040*/  DFMA R182, R6, UR72, R182 ;  /* 0x0000004806b67c2b */ /* 0x000fe200080000b6 */
[----:B------:R-:W-:Y:S01]  /*2050*/  R2UR.FILL UR75, R5 ;  /* 0x00000000054b72ca */ /* 0x000fe200004e0000 */
[C---:B------:R-:W-:Y:S01]  /*2060*/  DFMA R160, R8.reuse, UR76, R160 ;  /* 0x0000004c08a07c2b */ /* 0x040fe200080000a0 */
[----:B------:R-:W-:Y:S01]  /*2070*/  R2UR.FILL UR74, R166 ;  /* 0x00000000a64a72ca */ /* 0x000fe200004e0000 */
[C---:B------:R-:W-:Y:S01]  /*2080*/  DFMA R162, R8.reuse, UR10, R162 ;  /* 0x0000000a08a27c2b */ /* 0x040fe200080000a2 */
[----:B------:R0:W-:Y:S01]  /*2090*/  STS.64 [R2], R156 ;  /* 0x0000009c02007388 */ /* 0x0001e20000000a00 */
[----:B------:R-:W-:-:S02]  /*20a0*/  DFMA R164, R8, UR26, R164 ;  /* 0x0000001a08a47c2b */ /* 0x000fc400080000a4 */
[C---:B------:R-:W-:Y:S01]  /*20b0*/  DFMA R170, R8.reuse, UR42, R170 ;  /* 0x0000002a08aa7c2b */ /* 0x040fe200080000aa */
[----:B------:R0:W-:Y:S03]  /*20c0*/  STS.64 [R2+0x40], R158 ;  /* 0x0000409e02007388 */ /* 0x0001e60000000a00 */
[C---:B------:R-:W-:Y:S01]  /*20d0*/  DFMA R180, R8.reuse, UR58, R180 ;  /* 0x0000003a08b47c2b */ /* 0x040fe200080000b4 */
[----:B------:R0:W-:Y:S03]  /*20e0*/  STS.64 [R2+0x80], R160 ;  /* 0x000080a002007388 */ /* 0x0001e60000000a00 */
[----:B------:R-:W-:Y:S01]  /*20f0*/  DFMA R182, R8, UR74, R182 ;  /* 0x0000004a08b67c2b */ /* 0x000fe200080000b6 */
[----:B------:R0:W-:Y:S04]  /*2100*/  STS.64 [R2+0xc0], R162 ;  /* 0x0000c0a202007388 */ /* 0x0001e80000000a00 */
[----:B------:R0:W-:Y:S04]  /*2110*/  STS.64 [R2+0x100], R164 ;  /* 0x000100a402007388 */ /* 0x0001e80000000a00 */
[----:B------:R0:W-:Y:S04]  /*2120*/  STS.64 [R2+0x140], R170 ;  /* 0x000140aa02007388 */ /* 0x0001e80000000a00 */
[----:B------:R0:W-:Y:S04]  /*2130*/  STS.64 [R2+0x180], R180 ;  /* 0x000180b402007388 */ /* 0x0001e80000000a00 */
[----:B------:R0:W-:Y:S02]  /*2140*/  STS.64 [R2+0x1c0], R182 ;  /* 0x0001c0b602007388 */ /* 0x0001e40000000a00 */
.L_x_8:
[----:B------:R-:W-:Y:S05]  /*2150*/  BSYNC.RECONVERGENT B1 ;  /* 0x0000000000017941 */ /* 0x000fea0003800200 */
.L_x_7:
[----:B------:R-:W-:Y:S01]  /*2160*/  UMOV UR76, 0x400 ;  /* 0x00000400004c7882 */ /* 0x000fe20000000000 */
[----:B------:R-:W-:Y:S01]  /*2170*/  SHF.R.U32.HI R8, RZ, 0x3, R0 ;  /* 0x00000003ff087819 */ /* 0x000fe20000011600 */
[----:B-1----:R-:W-:Y:S01]  /*2180*/  IMAD.U32 R5, RZ, RZ, UR76 ;  /* 0x0000004cff057e24 */ /* 0x002fe2000f8e00ff */
[----:B------:R-:W-:Y:S01]  /*2190*/  BAR.SYNC.DEFER_BLOCKING 0x0 ;  /* 0x0000000000007b1d */ /* 0x000fe20000010000 */
[C---:B0-----:R-:W-:Y:S01]  /*21a0*/  IMAD.SHL.U32 R2, R0.reuse, 0x8, RZ ;  /* 0x0000000800027824 */ /* 0x041fe200078e00ff */
[----:B------:R-:W-:-:S06]  /*21b0*/  LOP3.LUT R10, R0, 0x7, RZ, 0xc0, !PT ;  /* 0x00000007000a7812 */ /* 0x000fcc00078ec0ff */
[----:B------:R-:W0:Y:S01]  /*21c0*/  S2UR UR76, SR_CgaCtaId ;  /* 0x00000000004c79c3 */ /* 0x000e220000008800 */
[----:B------:R1:W-:Y:S04]  /*21d0*/  STL.64 [R1+0xc0], R60 ;  /* 0x0000c03c01007387 */ /* 0x0003e80000100a00 */
[----:B------:R2:W-:Y:S03]  /*21e0*/  STL.64 [R1+0xb8], R58 ;  /* 0x0000b83a01007387 */ /* 0x0005e60000100a00 */
[----:B------:R-:W4:Y:S01]  /*21f0*/  LDC.64 R240, c[0x3][RZ] ;  /* 0x00c00000fff07b82 */ /* 0x000f220000000a00 */
[----:B------:R3:W-:Y:S04]  /*2200*/  STL.64 [R1+0xb0], R56 ;  /* 0x0000b03801007387 */ /* 0x0007e80000100a00 */
[----:B------:R-:W-:Y:S03]  /*2210*/  STL.64 [R1+0xa8], R54 ;  /* 0x0000a83601007387 */ /* 0x000fe60000100a00 */
[----:B------:R-:W4:Y:S01]  /*2220*/  LDC.64 R164, c[0x3][0x8] ;  /* 0x00c00200ffa47b82 */ /* 0x000f220000000a00 */
[----:B------:R-:W-:Y:S04]  /*2230*/  STL.64 [R1+0xa0], R52 ;  /* 0x0000a03401007387 */ /* 0x000fe80000100a00 */
[----:B------:R-:W-:Y:S01]  /*2240*/  STL.64 [R1+0x98], R50 ;  /* 0x0000983201007387 */ /* 0x000fe20000100a00 */
[----:B0-----:R-:W-:-:S02]  /*2250*/  IMAD.U32 R6, RZ, RZ, UR76 ;  /* 0x0000004cff067e24 */ /* 0x001fc4000f8e00ff */
[----:B------:R-:W0:Y:S01]  /*2260*/  LDC.64 R244, c[0x3][0x40] ;  /* 0x00c01000fff47b82 */ /* 0x000e220000000a00 */
[----:B------:R-:W-:Y:S02]  /*2270*/  STL.64 [R1+0x90], R48 ;  /* 0x0000903001007387 */ /* 0x000fe40000100a00 */
[----:B------:R-:W-:Y:S02]  /*2280*/  LEA R7, R6, R5, 0x18 ;  /* 0x0000000506077211 */ /* 0x000fe400078ec0ff */
[----:B------:R-:W-:Y:S03]  /*2290*/  STL.64 [R1+0x88], R46 ;  /* 0x0000882e01007387 */ /* 0x000fe60000100a00 */
[----:B------:R-:W0:Y:S01]  /*22a0*/  LDC.64 R150, c[0x3][0x80] ;  /* 0x00c02000ff967b82 */ /* 0x000e220000000a00 */
[C---:B------:R-:W-:Y:S01]  /*22b0*/  IMAD R9, R8.reuse, 0x40, R7 ;  /* 0x0000004008097824 */ /* 0x040fe200078e0207 */
[----:B------:R-:W-:Y:S03]  /*22c0*/  STL.64 [R1+0x80], R44 ;  /* 0x0000802c01007387 */ /* 0x000fe60000100a00 */
[----:B------:R-:W-:Y:S01]  /*22d0*/  IMAD R9, R8, 0x1c0, R9 ;  /* 0x000001c008097824 */ /* 0x000fe200078e0209 */
[----:B------:R-:W-:Y:S01]  /*22e0*/  LOP3.LUT R8, R2, 0x38, RZ, 0xc0, !PT ;  /* 0x0000003802087812 */ /* 0x000fe200078ec0ff */
[----:B------:R-:W-:Y:S01]  /*22f0*/  STL.64 [R1+0x78], R42 ;  /* 0x0000782a01007387 */ /* 0x000fe20000100a00 */
[----:B------:R-:W0:Y:S03]  /*2300*/  LDC.64 R152, c[0x3][0xc0] ;  /* 0x00c03000ff987b82 */ /* 0x000e260000000a00 */
[----:B------:R-:W-:Y:S01]  /*2310*/  IMAD.IADD R9, R8, 0x1, R9 ;  /* 0x0000000108097824 */ /* 0x000fe200078e0209 */
[----:B------:R-:W-:Y:S03]  /*2320*/  STL.64 [R1+0x70], R40 ;  /* 0x0000702801007387 */ /* 0x000fe60000100a00 */
[----:B------:R-:W-:Y:S01]  /*2330*/  IMAD R10, R10, 0x38, R9 ;  /* 0x000000380a0a7824 */ /* 0x000fe200078e0209 */
[----:B------:R-:W0:Y:S01]  /*2340*/  LDC.64 R154, c[0x3][0x100] ;  /* 0x00c04000ff9a7b82 */ /* 0x000e220000000a00 */
[----:B------:R-:W-:Y:S04]  /*2350*/  STL.64 [R1+0x68], R38 ;  /* 0x0000682601007387 */ /* 0x000fe80000100a00 */
[----:B------:R-:W4:Y:S03]  /*2360*/  LDS.64 R168, [R10] ;  /* 0x000000000aa87984 */ /* 0x000f260000000a00 */
[----:B-1----:R-:W1:Y:S01]  /*2370*/  LDC.64 R60, c[0x3][0x140] ;  /* 0x00c05000ff3c7b82 */ /* 0x002e620000000a00 */
[----:B------:R-:W0:Y:S04]  /*2380*/  LDS.64 R166, [R10+0x8] ;  /* 0x000008000aa67984 */ /* 0x000e280000000a00 */
[----:B------:R-:W1:Y:S03]  /*2390*/  LDS.64 R174, [R10+0x10] ;  /* 0x000010000aae7984 */ /* 0x000e660000000a00 */
[----:B--2---:R-:W2:Y:S01]  /*23a0*/  LDC.64 R58, c[0x3][0x180] ;  /* 0x00c06000ff3a7b82 */ /* 0x004ea20000000a00 */
[----:B------:R-:W2:Y:S04]  /*23b0*/  LDS.64 R176, [R10+0x18] ;  /* 0x000018000ab07984 */ /* 0x000ea80000000a00 */
[----:B------:R-:W2:Y:S03]  /*23c0*/  LDS.64 R202, [R10+0x20] ;  /* 0x000020000aca7984 */ /* 0x000ea60000000a00 */
[----:B---3--:R-:W3:Y:S01]  /*23d0*/  LDC.64 R56, c[0x3][0x1c0] ;  /* 0x00c07000ff387b82 */ /* 0x008ee20000000a00 */
[----:B------:R-:W-:Y:S04]  /*23e0*/  STL.64 [R1+0x60], R36 ;  /* 0x0000602401007387 */ /* 0x000fe80000100a00 */
[----:B------:R-:W-:Y:S03]  /*23f0*/  STL.64 [R1+0x58], R34 ;  /* 0x0000582201007387 */ /* 0x000fe60000100a00 */
[----:B------:R-:W3:Y:S01]  /*2400*/  LDC.64 R242, c[0x3][0x48] ;  /* 0x00c01200fff27b82 */ /* 0x000ee20000000a00 */
[----:B------:R-:W-:Y:S04]  /*2410*/  STL.64 [R1+0x50], R32 ;  /* 0x0000502001007387 */ /* 0x000fe80000100a00 */
[----:B------:R-:W-:Y:S03]  /*2420*/  STL.64 [R1+0x48], R30 ;  /* 0x0000481e01007387 */ /* 0x000fe60000100a00 */
[----:B------:R-:W3:Y:S01]  /*2430*/  LDC.64 R156, c[0x3][0x88] ;  /* 0x00c02200ff9c7b82 */ /* 0x000ee20000000a00 */
[----:B------:R3:W-:Y:S01]  /*2440*/  STL.64 [R1+0x40], R28 ;  /* 0x0000401c01007387 */ /* 0x0007e20000100a00 */
[----:B----4-:R-:W-:-:S03]  /*2450*/  DFMA R198, R168, R240, RZ ;  /* 0x000000f0a8c6722b */ /* 0x010fc600000000ff */
[----:B------:R-:W4:Y:S01]  /*2460*/  LDS.64 R196, [R10+0x28] ;  /* 0x000028000ac47984 */ /* 0x000f220000000a00 */
[C---:B0-----:R-:W-:Y:S02]  /*2470*/  DFMA R200, R168.reuse, R244, RZ ;  /* 0x000000f4a8c8722b */ /* 0x041fe400000000ff */
[----:B------:R-:W0:Y:S01]  /*2480*/  LDC.64 R158, c[0x3][0xc8] ;  /* 0x00c03200ff9e7b82 */ /* 0x000e220000000a00 */
[C---:B------:R-:W-:Y:S01]  /*2490*/  DFMA R226, R168.reuse, R150, RZ ;  /* 0x00000096a8e2722b */ /* 0x040fe200000000ff */
[----:B------:R-:W-:Y:S01]  /*24a0*/  STL.64 [R1+0x38], R26 ;  /* 0x0000381a01007387 */ /* 0x000fe20000100a00 */
[----:B------:R-:W-:Y:S02]  /*24b0*/  DFMA R230, R168, R152, RZ ;  /* 0x00000098a8e6722b */ /* 0x000fe400000000ff */
[----:B------:R-:W-:Y:S01]  /*24c0*/  DFMA R198, R166, R164, R198 ;  /* 0x000000a4a6c6722b */ /* 0x000fe200000000c6 */
[----:B------:R-:W-:Y:S01]  /*24d0*/  STL.64 [R1+0x30], R24 ;  /* 0x0000301801007387 */ /* 0x000fe20000100a00 */
[C---:B------:R-:W-:Y:S01]  /*24e0*/  DFMA R236, R168.reuse, R154, RZ ;  /* 0x0000009aa8ec722b */ /* 0x040fe200000000ff */
[----:B------:R-:W4:Y:S01]  /*24f0*/  LDC.64 R54, c[0x3][0x108] ;  /* 0x00c04200ff367b82 */ /* 0x000f220000000a00 */
[C---:B-1----:R-:W-:Y:S01]  /*2500*/  DFMA R234, R168.reuse, R60, RZ ;  /* 0x0000003ca8ea722b */ /* 0x042fe200000000ff */
[----:B------:R-:W-:Y:S01]  /*2510*/  STL.64 [R1+0x28], R22 ;  /* 0x0000281601007387 */ /* 0x000fe20000100a00 */
[----:B--2---:R-:W-:-:S02]  /*2520*/  DFMA R228, R168, R58, RZ ;  /* 0x0000003aa8e4722b */ /* 0x004fc400000000ff */
[----:B---3--:R-:W-:Y:S01]  /*2530*/  DFMA R168, R168, R56, RZ ;  /* 0x00000038a8a8722b */ /* 0x008fe200000000ff */
[----:B------:R-:W-:Y:S01]  /*2540*/  STL.64 [R1+0x20], R20 ;  /* 0x0000201401007387 */ /* 0x000fe20000100a00 */
[C---:B------:R-:W-:Y:S01]  /*2550*/  DFMA R200, R166.reuse, R242, R200 ;  /* 0x000000f2a6c8722b */ /* 0x040fe200000000c8 */
[----:B------:R-:W1:Y:S01]  /*2560*/  LDC.64 R52, c[0x3][0x148] ;  /* 0x00c05200ff347b82 */ /* 0x000e620000000a00 */
[C---:B------:R-:W-:Y:S01]  /*2570*/  DFMA R226, R166.reuse, R156, R226 ;  /* 0x0000009ca6e2722b */ /* 0x040fe200000000e2 */
[----:B------:R-:W-:Y:S04]  /*2580*/  STL.64 [R1+0x18], R18 ;  /* 0x0000181201007387 */ /* 0x000fe80000100a00 */
[----:B------:R-:W-:Y:S02]  /*2590*/  STL.64 [R1+0x10], R16 ;  /* 0x0000101001007387 */ /* 0x000fe40000100a00 */
[----:B------:R-:W2:Y:S01]  /*25a0*/  LDC.64 R50, c[0x3][0x188] ;  /* 0x00c06200ff327b82 */ /* 0x000ea20000000a00 */
[C---:B0-----:R-:W-:Y:S01]  /*25b0*/  DFMA R230, R166.reuse, R158, R230 ;  /* 0x0000009ea6e6722b */ /* 0x041fe200000000e6 */
[----:B------:R-:W-:Y:S04]  /*25c0*/  STL.64 [R1+0x8], R14 ;  /* 0x0000080e01007387 */ /* 0x000fe80000100a00 */
[----:B------:R0:W-:Y:S02]  /*25d0*/  STL.64 [R1], R12 ;  /* 0x0000000c01007387 */ /* 0x0001e40000100a00 */
[----:B------:R-:W3:Y:S01]  /*25e0*/  LDC.64 R160, c[0x3][0x1c8] ;  /* 0x00c07200ffa07b82 */ /* 0x000ee20000000a00 */
[C---:B----4-:R-:W-:Y:S01]  /*25f0*/  DFMA R236, R166.reuse, R54, R236 ;  /* 0x00000036a6ec722b */ /* 0x050fe200000000ec */
[----:B------:R-:W4:Y:S04]  /*2600*/  LDS.64 R224, [R10+0x30] ;  /* 0x000030000ae07984 */ /* 0x000f280000000a00 */
[----:B------:R-:W4:Y:S02]  /*2610*/  LDS.64 R232, [R10+0x38] ;  /* 0x000038000ae87984 */ /* 0x000f240000000a00 */
[----:B------:R-:W0:Y:S01]  /*2620*/  LDC.64 R170, c[0x3][0x10] ;  /* 0x00c00400ffaa7b82 */ /* 0x000e220000000a00 */
[----:B-1----:R-:W-:-:S07]  /*2630*/  DFMA R234, R166, R52, R234 ;  /* 0x00000034a6ea722b */ /* 0x002fce00000000ea */
[----:B------:R-:W1:Y:S01]  /*2640*/  LDC.64 R162, c[0x3][0x50] ;  /* 0x00c01400ffa27b82 */ /* 0x000e620000000a00 */
[----:B--2---:R-:W-:-:S07]  /*2650*/  DFMA R228, R166, R50, R228 ;  /* 0x00000032a6e4722b */ /* 0x004fce00000000e4 */
[----:B------:R-:W2:Y:S01]  /*2660*/  LDC.64 R48, c[0x3][0x90] ;  /* 0x00c02400ff307b82 */ /* 0x000ea20000000a00 */
[----:B---3--:R-:W-:-:S07]  /*2670*/  DFMA R166, R166, R160, R168 ;  /* 0x000000a0a6a6722b */ /* 0x008fce00000000a8 */
[----:B------:R-:W3:Y:S01]  /*2680*/  LDC.64 R46, c[0x3][0xd0] ;  /* 0x00c03400ff2e7b82 */ /* 0x000ee20000000a00 */
[----:B0-----:R-:W-:-:S07]  /*2690*/  DFMA R198, R174, R170, R198 ;  /* 0x000000aaaec6722b */ /* 0x001fce00000000c6 */
        /* <DEDUP_REMOVED lines=42> */
[----:B------:R-:W4:Y:S01]  /*2940*/  LDC.64 R14, c[0x3][0x70] ;  /* 0x00c01c00ff0e7b82 */ /* 0x000f220000000a00 */
[----:B--2---:R-:W-:-:S07]  /*2950*/  DFMA R234, R202, R20, R234 ;  /* 0x00000014caea722b */ /* 0x004fce00000000ea */
[----:B------:R-:W1:Y:S01]  /*2960*/  LDC.64 R248, c[0x3][0x28] ;  /* 0x00c00a00fff87b82 */ /* 0x000e620000000a00 */
[----:B---3--:R-:W-:-:S07]  /*2970*/  DFMA R228, R202, R170, R228 ;  /* 0x000000aacae4722b */ /* 0x008fce00000000e4 */
[----:B------:R-:W2:Y:S01]  /*2980*/  LDC.64 R184, c[0x3][0x78] ;  /* 0x00c01e00ffb87b82 */ /* 0x000ea20000000a00 */
[----:B0-----:R-:W-:-:S07]  /*2990*/  DFMA R202, R202, R172, R176 ;  /* 0x000000accaca722b */ /* 0x001fce00000000b0 */
[----:B------:R-:W0:Y:S01]  /*29a0*/  LDC.64 R246, c[0x3][0x30] ;  /* 0x00c00c00fff67b82 */ /* 0x000e220000000a00 */
[----:B----4-:R-:W-:-:S07]  /*29b0*/  DFMA R200, R224, R14, R200 ;  /* 0x0000000ee0c8722b */ /* 0x010fce00000000c8 */
[----:B------:R-:W3:Y:S01]  /*29c0*/  LDC.64 R12, c[0x3][0x38] ;  /* 0x00c00e00ff0c7b82 */ /* 0x000ee20000000a00 */
[----:B-1----:R-:W-:-:S07]  /*29d0*/  DFMA R198, R196, R248, R198 ;  /* 0x000000f8c4c6722b */ /* 0x002fce00000000c6 */
[----:B------:R-:W1:Y:S01]  /*29e0*/  LDC.64 R16, c[0x3][0xa8] ;  /* 0x00c02a00ff107b82 */ /* 0x000e620000000a00 */
[----:B--2---:R-:W-:-:S07]  /*29f0*/  DFMA R200, R232, R184, R200 ;  /* 0x000000b8e8c8722b */ /* 0x004fce00000000c8 */
[----:B------:R-:W2:Y:S01]  /*2a00*/  LDC.64 R174, c[0x3][0xe8] ;  /* 0x00c03a00ffae7b82 */ /* 0x000ea20000000a00 */
[----:B0-----:R-:W-:Y:S02]  /*2a10*/  DFMA R198, R224, R246, R198 ;  /* 0x000000f6e0c6722b */ /* 0x001fe400000000c6 */
[----:B------:R-:W-:-:S05]  /*2a20*/  DMUL R200, R146, R200 ;  /* 0x000000c892c87228 */ /* 0x000fca0000000000 */
[----:B------:R-:W0:Y:S01]  /*2a30*/  LDC.64 R176, c[0x3][0x128] ;  /* 0x00c04a00ffb07b82 */ /* 0x000e220000000a00 */
[----:B---3--:R-:W-:Y:S01]  /*2a40*/  DFMA R198, R232, R12, R198 ;  /* 0x0000000ce8c6722b */ /* 0x008fe200000000c6 */
[----:B------:R-:W-:Y:S06]  /*2a50*/  STS.64 [R10+0x8], R200 ;  /* 0x000008c80a007388 */ /* 0x000fec0000000a00 */
[----:B------:R-:W3:Y:S01]  /*2a60*/  LDC.64 R178, c[0x3][0x168] ;  /* 0x00c05a00ffb27b82 */ /* 0x000ee20000000a00 */
[----:B-1----:R-:W-:Y:S02]  /*2a70*/  DFMA R226, R196, R16, R226 ;  /* 0x00000010c4e2722b */ /* 0x002fe400000000e2 */
[----:B------:R-:W-:-:S05]  /*2a80*/  DMUL R198, R148, R198 ;  /* 0x000000c694c67228 */ /* 0x000fca0000000000 */
[----:B------:R-:W1:Y:S01]  /*2a90*/  LDC.64 R180, c[0x3][0x1a8] ;  /* 0x00c06a00ffb47b82 */ /* 0x000e620000000a00 */
[C---:B--2---:R-:W-:Y:S01]  /*2aa0*/  DFMA R230, R196.reuse, R174, R230 ;  /* 0x000000aec4e6722b */ /* 0x044fe200000000e6 */
[----:B------:R2:W-:Y:S06]  /*2ab0*/  STS.64 [R10], R198 ;  /* 0x000000c60a007388 */ /* 0x0005ec0000000a00 */
[----:B------:R-:W4:Y:S01]  /*2ac0*/  LDC.64 R182, c[0x3][0x1e8] ;  /* 0x00c07a00ffb67b82 */ /* 0x000f220000000a00 */
[----:B0-----:R-:W-:-:S07]  /*2ad0*/  DFMA R236, R196, R176, R236 ;  /* 0x000000b0c4ec722b */ /* 0x001fce00000000ec */
[----:B------:R-:W0:Y:S01]  /*2ae0*/  LDC.64 R184, c[0x3][0xb0] ;  /* 0x00c02c00ffb87b82 */ /* 0x000e220000000a00 */
[----:B---3--:R-:W-:-:S07]  /*2af0*/  DFMA R234, R196, R178, R234 ;  /* 0x000000b2c4ea722b */ /* 0x008fce00000000ea */
[----:B------:R-:W3:Y:S01]  /*2b00*/  LDC.64 R186, c[0x3][0xf0] ;  /* 0x00c03c00ffba7b82 */ /* 0x000ee20000000a00 */
[----:B-1----:R-:W-:-:S07]  /*2b10*/  DFMA R228, R196, R180, R228 ;  /* 0x000000b4c4e4722b */ /* 0x002fce00000000e4 */
[----:B------:R-:W1:Y:S01]  /*2b20*/  LDC.64 R188, c[0x3][0x130] ;  /* 0x00c04c00ffbc7b82 */ /* 0x000e620000000a00 */
[----:B----4-:R-:W-:-:S07]  /*2b30*/  DFMA R196, R196, R182, R202 ;  /* 0x000000b6c4c4722b */ /* 0x010fce00000000ca */
[----:B------:R-:W4:Y:S01]  /*2b40*/  LDC.64 R190, c[0x3][0x170] ;  /* 0x00c05c00ffbe7b82 */ /* 0x000f220000000a00 */
[----:B0-----:R-:W-:-:S07]  /*2b50*/  DFMA R226, R224, R184, R226 ;  /* 0x000000b8e0e2722b */ /* 0x001fce00000000e2 */
[----:B------:R-:W0:Y:S01]  /*2b60*/  LDC.64 R192, c[0x3][0x1b0] ;  /* 0x00c06c00ffc07b82 */ /* 0x000e220000000a00 */
[----:B---3--:R-:W-:-:S07]  /*2b70*/  DFMA R230, R224, R186, R230 ;  /* 0x000000bae0e6722b */ /* 0x008fce00000000e6 */
[----:B------:R-:W3:Y:S01]  /*2b80*/  LDC.64 R194, c[0x3][0x1f0] ;  /* 0x00c07c00ffc27b82 */ /* 0x000ee20000000a00 */
[C---:B-1----:R-:W-:Y:S02]  /*2b90*/  DFMA R236, R224.reuse, R188, R236 ;  /* 0x000000bce0ec722b */ /* 0x042fe400000000ec */
[----:B----4-:R-:W-:-:S05]  /*2ba0*/  DFMA R234, R224, R190, R234 ;  /* 0x000000bee0ea722b */ /* 0x010fca00000000ea */
[----:B--2---:R-:W1:Y:S01]  /*2bb0*/  LDC.64 R198, c[0x3][0xf8] ;  /* 0x00c03e00ffc67b82 */ /* 0x004e620000000a00 */
[----:B0-----:R-:W-:-:S07]  /*2bc0*/  DFMA R228, R224, R192, R228 ;  /* 0x000000c0e0e4722b */ /* 0x001fce00000000e4 */
[----:B------:R-:W0:Y:S01]  /*2bd0*/  LDC.64 R200, c[0x3][0x138] ;  /* 0x00c04e00ffc87b82 */ /* 0x000e220000000a00 */
[----:B---3--:R-:W-:-:S07]  /*2be0*/  DFMA R224, R224, R194, R196 ;  /* 0x000000c2e0e0722b */ /* 0x008fce00000000c4 */
[----:B------:R-:W2:Y:S08]  /*2bf0*/  LDC.64 R202, c[0x3][0x178] ;  /* 0x00c05e00ffca7b82 */ /* 0x000eb00000000a00 */
[----:B------:R-:W3:Y:S01]  /*2c00*/  LDC.64 R196, c[0x3][0xb8] ;  /* 0x00c02e00ffc47b82 */ /* 0x000ee20000000a00 */
[----:B-1----:R-:W-:-:S07]  /*2c10*/  DFMA R230, R232, R198, R230 ;  /* 0x000000c6e8e6722b */ /* 0x002fce00000000e6 */
[----:B------:R-:W1:Y:S01]  /*2c20*/  LDC.64 R204, c[0x3][0x1b8] ;  /* 0x00c06e00ffcc7b82 */ /* 0x000e620000000a00 */
[----:B0-----:R-:W-:Y:S02]  /*2c30*/  DFMA R236, R232, R200, R236 ;  /* 0x000000c8e8ec722b */ /* 0x001fe400000000ec */
[----:B------:R-:W-:-:S05]  /*2c40*/  DMUL R230, R142, R230 ;  /* 0x000000e68ee67228 */ /* 0x000fca0000000000 */
[----:B------:R-:W0:Y:S01]  /*2c50*/  LDC.64 R206, c[0x3][0x1f8] ;  /* 0x00c07e00ffce7b82 */ /* 0x000e220000000a00 */
[----:B--2---:R-:W-:Y:S01]  /*2c60*/  DFMA R234, R232, R202, R234 ;  /* 0x000000cae8ea722b */ /* 0x004fe200000000ea */
[----:B------:R-:W-:Y:S01]  /*2c70*/  STS.64 [R10+0x18], R230 ;  /* 0x000018e60a007388 */ /* 0x000fe20000000a00 */
[----:B------:R-:W-:Y:S02]  /*2c80*/  DMUL R236, R140, R236 ;  /* 0x000000ec8cec7228 */ /* 0x000fe40000000000 */
[----:B---3--:R-:W-:-:S04]  /*2c90*/  DFMA R226, R232, R196, R226 ;  /* 0x000000c4e8e2722b */ /* 0x008fc800000000e2 */
[----:B------:R-:W-:Y:S01]  /*2ca0*/  DMUL R234, R138, R234 ;  /* 0x000000ea8aea7228 */ /* 0x000fe20000000000 */
[----:B------:R-:W-:Y:S01]  /*2cb0*/  STS.64 [R10+0x20], R236 ;  /* 0x000020ec0a007388 */ /* 0x000fe20000000a00 */
[----:B-1----:R-:W-:-:S05]  /*2cc0*/  DFMA R228, R232, R204, R228 ;  /* 0x000000cce8e4722b */ /* 0x002fca00000000e4 */
[----:B------:R-:W-:Y:S01]  /*2cd0*/  STS.64 [R10+0x28], R234 ;  /* 0x000028ea0a007388 */ /* 0x000fe20000000a00 */
[----:B------:R-:W-:Y:S02]  /*2ce0*/  DMUL R226, R144, R226 ;  /* 0x000000e290e27228 */ /* 0x000fe40000000000 */
[----:B0-----:R-:W-:-:S05]  /*2cf0*/  DFMA R224, R232, R206, R224 ;  /* 0x000000cee8e0722b */ /* 0x001fca00000000e0 */
[----:B------:R-:W-:Y:S01]  /*2d00*/  STS.64 [R10+0x10], R226 ;  /* 0x000010e20a007388 */ /* 0x000fe20000000a00 */
[----:B------:R-:W-:Y:S02]  /*2d10*/  DMUL R228, R136, R228 ;  /* 0x000000e488e47228 */ /* 0x000fe40000000000 */
[----:B------:R-:W-:-:S05]  /*2d20*/  DMUL R224, R132, R224 ;  /* 0x000000e084e07228 */ /* 0x000fca0000000000 */
[----:B------:R-:W-:Y:S04]  /*2d30*/  STS.64 [R10+0x30], R228 ;  /* 0x000030e40a007388 */ /* 0x000fe80000000a00 */
[----:B------:R-:W-:Y:S01]  /*2d40*/  STS.64 [R10+0x38], R224 ;  /* 0x000038e00a007388 */ /* 0x000fe20000000a00 */
[----:B------:R-:W-:Y:S06]  /*2d50*/  BAR.SYNC.DEFER_BLOCKING 0x0 ;  /* 0x0000000000007b1d */ /* 0x000fec0000010000 */
[----:B------:R-:W0:Y:S04]  /*2d60*/  LDS.64 R238, [R10] ;  /* 0x000000000aee7984 */ /* 0x000e280000000a00 */
[----:B------:R-:W1:Y:S04]  /*2d70*/  LDS.64 R236, [R10+0x8] ;  /* 0x000008000aec7984 */ /* 0x000e680000000a00 */
[----:B------:R-:W2:Y:S04]  /*2d80*/  LDS.64 R234, [R10+0x10] ;  /* 0x000010000aea7984 */ /* 0x000ea80000000a00 */
[----:B------:R-:W3:Y:S04]  /*2d90*/  LDS.64 R232, [R10+0x18] ;  /* 0x000018000ae87984 */ /* 0x000ee80000000a00 */
[----:B------:R-:W4:Y:S04]  /*2da0*/  LDS.64 R230, [R10+0x20] ;  /* 0x000020000ae67984 */ /* 0x000f280000000a00 */
[----:B------:R-:W4:Y:S04]  /*2db0*/  LDS.64 R228, [R10+0x28] ;  /* 0x000028000ae47984 */ /* 0x000f280000000a00 */
[----:B------:R-:W4:Y:S04]  /*2dc0*/  LDS.64 R226, [R10+0x30] ;  /* 0x000030000ae27984 */ /* 0x000f280000000a00 */
[----:B------:R-:W4:Y:S01]  /*2dd0*/  LDS.64 R224, [R10+0x38] ;  /* 0x000038000ae07984 */ /* 0x000f220000000a00 */
[----:B0-----:R-:W-:-:S08]  /*2de0*/  DFMA R240, R238, R240, RZ ;  /* 0x000000f0eef0722b */ /* 0x001fd000000000ff */
[----:B-1----:R-:W-:-:S08]  /*2df0*/  DFMA R240, R236, R244, R240 ;  /* 0x000000f4ecf0722b */ /* 0x002fd000000000f0 */
[----:B--2---:R-:W-:-:S08]  /*2e00*/  DFMA R240, R234, R150, R240 ;  /* 0x00000096eaf0722b */ /* 0x004fd000000000f0 */
[----:B---3--:R-:W-:-:S08]  /*2e10*/  DFMA R240, R232, R152, R240 ;  /* 0x00000098e8f0722b */ /* 0x008fd000000000f0 */
[----:B----4-:R-:W-:-:S08]  /*2e20*/  DFMA R240, R230, R154, R240 ;  /* 0x0000009ae6f0722b */ /* 0x010fd000000000f0 */
[----:B------:R-:W-:Y:S01]  /*2e30*/  DFMA R240, R228, R60, R240 ;  /* 0x0000003ce4f0722b */ /* 0x000fe200000000f0 */
[----:B------:R0:W5:Y:S07]  /*2e40*/  LDL.LU.64 R60, [R1+0xc0] ;  /* 0x0000c000013c7983 */ /* 0x00016e0000300a00 */
[----:B------:R-:W-:Y:S01]  /*2e50*/  DFMA R240, R226, R58, R240 ;  /* 0x0000003ae2f0722b */ /* 0x000fe200000000f0 */
[----:B------:R0:W5:Y:S07]  /*2e60*/  LDL.LU.64 R58, [R1+0xb8] ;  /* 0x0000b800013a7983 */ /* 0x00016e0000300a00 */
[----:B------:R-:W-:Y:S01]  /*2e70*/  DFMA R240, R224, R56, R240 ;  /* 0x00000038e0f0722b */ /* 0x000fe200000000f0 */
[----:B------:R0:W5:Y:S06]  /*2e80*/  LDL.LU.64 R56, [R1+0xb0] ;  /* 0x0000b00001387983 */ /* 0x00016c0000300a00 */
[----:B------:R1:W-:Y:S03]  /*2e90*/  STS.64 [R10], R240 ;  /* 0x000000f00a007388 */ /* 0x0003e60000000a00 */
[----:B-1----:R-:W1:Y:S02]  /*2ea0*/  LDC.64 R240, c[0x3][0x8] ;  /* 0x00c00200fff07b82 */ /* 0x002e640000000a00 */
[----:B-1----:R-:W-:-:S08]  /*2eb0*/  DFMA R240, R238, R240, RZ ;  /* 0x000000f0eef0722b */ /* 0x002fd000000000ff */
[----:B------:R-:W-:-:S08]  /*2ec0*/  DFMA R240, R236, R242, R240 ;  /* 0x000000f2ecf0722b */ /* 0x000fd000000000f0 */
[----:B------:R-:W-:-:S08]  /*2ed0*/  DFMA R240, R234, R156, R240 ;  /* 0x0000009ceaf0722b */ /* 0x000fd000000000f0 */
[----:B------:R-:W-:-:S08]  /*2ee0*/  DFMA R240, R232, R158, R240 ;  /* 0x0000009ee8f0722b */ /* 0x000fd000000000f0 */
[----:B------:R-:W-:Y:S01]  /*2ef0*/  DFMA R240, R230, R54, R240 ;  /* 0x00000036e6f0722b */ /* 0x000fe200000000f0 */
[----:B------:R0:W5:Y:S07]  /*2f00*/  LDL.LU.64 R54, [R1+0xa8] ;  /* 0x0000a80001367983 */ /* 0x00016e0000300a00 */
[----:B------:R-:W-:Y:S01]  /*2f10*/  DFMA R240, R228, R52, R240 ;  /* 0x00000034e4f0722b */ /* 0x000fe200000000f0 */
[----:B------:R0:W5:Y:S07]  /*2f20*/  LDL.LU.64 R52, [R1+0xa0] ;  /* 0x0000a00001347983 */ /* 0x00016e0000300a00 */
[----:B------:R-:W-:Y:S01]  /*2f30*/  DFMA R240, R226, R50, R240 ;  /* 0x00000032e2f0722b */ /* 0x000fe200000000f0 */
[----:B------:R0:W5:Y:S07]  /*2f40*/  LDL.LU.64 R50, [R1+0x98] ;  /* 0x0000980001327983 */ /* 0x00016e0000300a00 */
[----:B------:R-:W-:-:S07]  /*2f50*/  DFMA R240, R224, R160, R240 ;  /* 0x000000a0e0f0722b */ /* 0x000fce00000000f0 */
[----:B------:R1:W-:Y:S03]  /*2f60*/  STS.64 [R10+0x8], R240 ;  /* 0x000008f00a007388 */ /* 0x0003e60000000a00 */
[----:B-1----:R-:W1:Y:S02]  /*2f70*/  LDC.64 R240, c[0x3][0x10] ;  /* 0x00c00400fff07b82 */ /* 0x002e640000000a00 */
[----:B-1----:R-:W-:-:S08]  /*2f80*/  DFMA R240, R238, R240, RZ ;  /* 0x000000f0eef0722b */ /* 0x002fd000000000ff */
[----:B------:R-:W-:-:S08]  /*2f90*/  DFMA R240, R236, R162, R240 ;  /* 0x000000a2ecf0722b */ /* 0x000fd000000000f0 */
[----:B------:R-:W-:Y:S01]  /*2fa0*/  DFMA R240, R234, R48, R240 ;  /* 0x00000030eaf0722b */ /* 0x000fe200000000f0 */
[----:B------:R0:W5:Y:S07]  /*2fb0*/  LDL.LU.64 R48, [R1+0x90] ;  /* 0x0000900001307983 */ /* 0x00016e0000300a00 */
        /* <DEDUP_REMOVED lines=22> */
[----:B------:R-:W-:-:S08]  /*3120*/  DFMA R240, R226, R166, R240 ;  /* 0x000000a6e2f0722b */ /* 0x000fd000000000f0 */
[----:B------:R-:W-:-:S07]  /*3130*/  DFMA R240, R224, R168, R240 ;  /* 0x000000a8e0f0722b */ /* 0x000fce00000000f0 */
[----:B------:R1:W-:Y:S02]  /*3140*/  STS.64 [R10+0x18], R240 ;  /* 0x000018f00a007388 */ /* 0x0003e40000000a00 */
        /* <DEDUP_REMOVED lines=19> */
[----:B------:R-:W-:-:S08]  /*3280*/  DFMA R240, R232, R174, R240 ;  /* 0x000000aee8f0722b */ /* 0x000fd000000000f0 */
[----:B------:R-:W-:-:S08]  /*3290*/  DFMA R240, R230, R176, R240 ;  /* 0x000000b0e6f0722b */ /* 0x000fd000000000f0 */
[----:B------:R-:W-:-:S08]  /*32a0*/  DFMA R240, R228, R178, R240 ;  /* 0x000000b2e4f0722b */ /* 0x000fd000000000f0 */
[----:B------:R-:W-:-:S08]  /*32b0*/  DFMA R240, R226, R180, R240 ;  /* 0x000000b4e2f0722b */ /* 0x000fd000000000f0 */
[----:B------:R-:W-:-:S07]  /*32c0*/  DFMA R240, R224, R182, R240 ;  /* 0x000000b6e0f0722b */ /* 0x000fce00000000f0 */
[----:B------:R1:W-:Y:S02]  /*32d0*/  STS.64 [R10+0x28], R240 ;  /* 0x000028f00a007388 */ /* 0x0003e40000000a00 */
[C---:B-1----:R-:W-:Y:S02]  /*32e0*/  DFMA R240, R238.reuse, R246, RZ ;  /* 0x000000f6eef0722b */ /* 0x042fe400000000ff */
[----:B------:R-:W-:-:S06]  /*32f0*/  DFMA R238, R238, R12, RZ ;  /* 0x0000000ceeee722b */ /* 0x000fcc00000000ff */
[----:B------:R-:W-:Y:S01]  /*3300*/  DFMA R240, R236, R14, R240 ;  /* 0x0000000eecf0722b */ /* 0x000fe200000000f0 */
[----:B------:R0:W5:Y:S04]  /*3310*/  LDL.LU.64 R14, [R1+0x8] ;  /* 0x00000800010e7983 */ /* 0x0001680000300a00 */
[----:B------:R0:W5:Y:S03]  /*3320*/  LDL.LU.64 R12, [R1] ;  /* 0x00000000010c7983 */ /* 0x0001660000300a00 */
[----:B------:R-:W-:-:S08]  /*3330*/  DFMA R240, R234, R184, R240 ;  /* 0x000000b8eaf0722b */ /* 0x000fd000000000f0 */
[----:B------:R-:W-:-:S08]  /*3340*/  DFMA R240, R232, R186, R240 ;  /* 0x000000bae8f0722b */ /* 0x000fd000000000f0 */
[----:B------:R-:W-:-:S08]  /*3350*/  DFMA R240, R230, R188, R240 ;  /* 0x000000bce6f0722b */ /* 0x000fd000000000f0 */
[----:B------:R-:W-:-:S08]  /*3360*/  DFMA R240, R228, R190, R240 ;  /* 0x000000bee4f0722b */ /* 0x000fd000000000f0 */
[----:B------:R-:W-:-:S08]  /*3370*/  DFMA R240, R226, R192, R240 ;  /* 0x000000c0e2f0722b */ /* 0x000fd000000000f0 */
[----:B------:R-:W-:-:S07]  /*3380*/  DFMA R240, R224, R194, R240 ;  /* 0x000000c2e0f0722b */ /* 0x000fce00000000f0 */
[----:B------:R1:W-:Y:S03]  /*3390*/  STS.64 [R10+0x30], R240 ;  /* 0x000030f00a007388 */ /* 0x0003e60000000a00 */
[----:B-1----:R-:W1:Y:S02]  /*33a0*/  LDC.64 R240, c[0x3][0x78] ;  /* 0x00c01e00fff07b82 */ /* 0x002e640000000a00 */
[----:B-1----:R-:W-:-:S06]  /*33b0*/  DFMA R238, R236, R240, R238 ;  /* 0x000000f0ecee722b */ /* 0x002fcc00000000ee */
[----:B------:R-:W1:Y:S02]  /*33c0*/  LDC.64 R240, c[0x3][0x160] ;  /* 0x00c05800fff07b82 */ /* 0x000e640000000a00 */
[----:B------:R-:W-:-:S08]  /*33d0*/  DFMA R238, R234, R196, R238 ;  /* 0x000000c4eaee722b */ /* 0x000fd000000000ee */
[----:B------:R-:W-:-:S08]  /*33e0*/  DFMA R238, R232, R198, R238 ;  /* 0x000000c6e8ee722b */ /* 0x000fd000000000ee */
[----:B------:R-:W-:-:S08]  /*33f0*/  DFMA R238, R230, R200, R238 ;  /* 0x000000c8e6ee722b */ /* 0x000fd000000000ee */
[----:B------:R-:W-:-:S08]  /*3400*/  DFMA R238, R228, R202, R238 ;  /* 0x000000cae4ee722b */ /* 0x000fd000000000ee */
[----:B------:R-:W-:-:S08]  /*3410*/  DFMA R238, R226, R204, R238 ;  /* 0x000000cce2ee722b */ /* 0x000fd000000000ee */
[----:B------:R-:W-:Y:S01]  /*3420*/  DFMA R238, R224, R206, R238 ;  /* 0x000000cee0ee722b */ /* 0x000fe200000000ee */
[----:B------:R-:W-:Y:S01]  /*3430*/  BSSY.RECONVERGENT B1, `(.L_x_9) ;  /* 0x000007a000017945 */ /* 0x000fe20003800200 */
[----:B------:R-:W-:-:S05]  /*3440*/  ISETP.NE.AND P4, PT, R0, RZ, PT ;  /* 0x000000ff0000720c */ /* 0x000fca0003f85270 */
[----:B------:R0:W-:Y:S01]  /*3450*/  STS.64 [R10+0x38], R238 ;  /* 0x000038ee0a007388 */ /* 0x0001e20000000a00 */
[----:B------:R-:W-:Y:S06]  /*3460*/  BAR.SYNC.DEFER_BLOCKING 0x0 ;  /* 0x0000000000007b1d */ /* 0x000fec0000010000 */
[----:B-1----:R-:W-:Y:S05]  /*3470*/  @P6 BRA `(.L_x_10) ;  /* 0x0000000400d46947 */ /* 0x002fea0003800000 */
[----:B------:R-:W1:Y:S01]  /*3480*/  LDS.64 R236, [R9] ;  /* 0x0000000009ec7984 */ /* 0x000e620000000a00 */
[----:B------:R-:W1:Y:S03]  /*3490*/  LDC.64 R226, c[0x3][RZ] ;  /* 0x00c00000ffe27b82 */ /* 0x000e660000000a00 */
[----:B------:R-:W2:Y:S04]  /*34a0*/  LDS.64 R234, [R9+0x40] ;  /* 0x0000400009ea7984 */ /* 0x000ea80000000a00 */
[----:B------:R-:W3:Y:S04]  /*34b0*/  LDS.64 R232, [R9+0x80] ;  /* 0x0000800009e87984 */ /* 0x000ee80000000a00 */
[----:B------:R-:W4:Y:S04]  /*34c0*/  LDS.64 R230, [R9+0xc0] ;  /* 0x0000c00009e67984 */ /* 0x000f280000000a00 */
[----:B------:R-:W4:Y:S04]  /*34d0*/  LDS.64 R228, [R9+0x100] ;  /* 0x0001000009e47984 */ /* 0x000f280000000a00 */
[----:B------:R-:W-:Y:S04]  /*34e0*/  LDS.64 R224, [R9+0x180] ;  /* 0x0001800009e07984 */ /* 0x000fe80000000a00 */
[----:B-----5:R0:W-:Y:S04]  /*34f0*/  STL.64 [R1+0x18], R12 ;  /* 0x0000180c01007387 */ /* 0x0201e80000100a00 */
[----:B0-----:R-:W-:Y:S04]  /*3500*/  LDS.64 R10, [R9+0x1c0] ;  /* 0x0001c000090a7984 */ /* 0x001fe80000000a00 */
[----:B------:R0:W-:Y:S01]  /*3510*/  STL.64 [R1+0x10], R6 ;  /* 0x0000100601007387 */ /* 0x0001e20000100a00 */
[----:B------:R-:W4:Y:S03]  /*3520*/  LDC.64 R12, c[0x3][0x140] ;  /* 0x00c05000ff0c7b82 */ /* 0x000f260000000a00 */
[----:B------:R3:W-:Y:S01]  /*3530*/  STL.64 [R1+0x8], R4 ;  /* 0x0000080401007387 */ /* 0x0007e20000100a00 */
[----:B-1----:R-:W-:-:S03]  /*3540*/  DFMA R238, R236, R226, RZ ;  /* 0x000000e2ecee722b */ /* 0x002fc600000000ff */
[----:B------:R1:W-:Y:S01]  /*3550*/  STL.64 [R1], R2 ;  /* 0x0000000201007387 */ /* 0x0003e20000100a00 */
[----:B0-----:R-:W0:Y:S03]  /*3560*/  LDC.64 R6, c[0x3][0x1c0] ;  /* 0x00c07000ff067b82 */ /* 0x001e260000000a00 */
[----:B------:R-:W0:Y:S01]  /*3570*/  LDS.64 R226, [R9+0x140] ;  /* 0x0001400009e27984 */ /* 0x000e220000000a00 */
[----:B--2---:R-:W-:-:S04]  /*3580*/  DFMA R238, R234, R244, R238 ;  /* 0x000000f4eaee722b */ /* 0x004fc800000000ee */
[----:B---3--:R-:W2:Y:S04]  /*3590*/  LDC.64 R4, c[0x3][0x180] ;  /* 0x00c06000ff047b82 */ /* 0x008ea80000000a00 */
[----:B------:R-:W-:-:S04]  /*35a0*/  DFMA R238, R232, R150, R238 ;  /* 0x00000096e8ee722b */ /* 0x000fc800000000ee */
[----:B-1----:R-:W1:Y:S04]  /*35b0*/  LDC.64 R2, c[0x3][0xd0] ;  /* 0x00c03400ff027b82 */ /* 0x002e680000000a00 */
[----:B----4-:R-:W-:-:S08]  /*35c0*/  DFMA R238, R230, R152, R238 ;  /* 0x00000098e6ee722b */ /* 0x010fd000000000ee */
[----:B------:R-:W-:-:S08]  /*35d0*/  DFMA R238, R228, R154, R238 ;  /* 0x0000009ae4ee722b */ /* 0x000fd000000000ee */
[----:B0-----:R-:W-:Y:S01]  /*35e0*/  DFMA R238, R226, R12, R238 ;  /* 0x0000000ce2ee722b */ /* 0x001fe200000000ee */
[----:B------:R-:W0:Y:S07]  /*35f0*/  LDC.64 R12, c[0x3][0x8] ;  /* 0x00c00200ff0c7b82 */ /* 0x000e2e0000000a00 */
[----:B--2---:R-:W-:Y:S01]  /*3600*/  DFMA R238, R224, R4, R238 ;  /* 0x00000004e0ee722b */ /* 0x004fe200000000ee */
[----:B------:R-:W2:Y:S07]  /*3610*/  LDC.64 R4, c[0x3][0x108] ;  /* 0x00c04200ff047b82 */ /* 0x000eae0000000a00 */
[----:B------:R-:W-:Y:S01]  /*3620*/  DFMA R238, R10, R6, R238 ;  /* 0x000000060aee722b */ /* 0x000fe200000000ee */
[----:B------:R-:W3:Y:S06]  /*3630*/  LDC.64 R6, c[0x3][0x148] ;  /* 0x00c05200ff067b82 */ /* 0x000eec0000000a00 */
[----:B------:R0:W-:Y:S02]  /*3640*/  STS.64 [R9], R238 ;  /* 0x000000ee09007388 */ /* 0x0001e40000000a00 */
[----:B0-----:R-:W-:Y:S01]  /*3650*/  DFMA R238, R236, R12, RZ ;  /* 0x0000000cecee722b */ /* 0x001fe200000000ff */
[----:B------:R-:W0:Y:S07]  /*3660*/  LDC.64 R12, c[0x3][0x188] ;  /* 0x00c06200ff0c7b82 */ /* 0x000e2e0000000a00 */
[----:B------:R-:W-:-:S08]  /*3670*/  DFMA R238, R234, R242, R238 ;  /* 0x000000f2eaee722b */ /* 0x000fd000000000ee */
[----:B------:R-:W-:-:S08]  /*3680*/  DFMA R238, R232, R156, R238 ;  /* 0x0000009ce8ee722b */ /* 0x000fd000000000ee */
[----:B------:R-:W-:-:S08]  /*3690*/  DFMA R238, R230, R158, R238 ;  /* 0x0000009ee6ee722b */ /* 0x000fd000000000ee */
[----:B--2---:R-:W-:Y:S01]  /*36a0*/  DFMA R238, R228, R4, R238 ;  /* 0x00000004e4ee722b */ /* 0x004fe200000000ee */
[----:B------:R-:W2:Y:S07]  /*36b0*/  LDC.64 R4, c[0x3][0x110] ;  /* 0x00c04400ff047b82 */ /* 0x000eae0000000a00 */
[----:B---3--:R-:W-:Y:S01]  /*36c0*/  DFMA R238, R226, R6, R238 ;  /* 0x00000006e2ee722b */ /* 0x008fe200000000ee */
[----:B------:R-:W3:Y:S07]  /*36d0*/  LDC.64 R6, c[0x3][0x10] ;  /* 0x00c00400ff067b82 */ /* 0x000eee0000000a00 */
[----:B0-----:R-:W-:Y:S01]  /*36e0*/  DFMA R238, R224, R12, R238 ;  /* 0x0000000ce0ee722b */ /* 0x001fe200000000ee */
[----:B------:R-:W0:Y:S07]  /*36f0*/  LDC.64 R12, c[0x3][0x90] ;  /* 0x00c02400ff0c7b82 */ /* 0x000e2e0000000a00 */
[----:B------:R-:W-:-:S07]  /*3700*/  DFMA R238, R10, R160, R238 ;  /* 0x000000a00aee722b */ /* 0x000fce00000000ee */
[----:B------:R3:W-:Y:S02]  /*3710*/  STS.64 [R9+0x40], R238 ;  /* 0x000040ee09007388 */ /* 0x0007e40000000a00 */
[----:B---3--:R-:W-:Y:S01]  /*3720*/  DFMA R238, R236, R6, RZ ;  /* 0x00000006ecee722b */ /* 0x008fe200000000ff */
[----:B------:R-:W3:Y:S07]  /*3730*/  LDC.64 R6, c[0x3][0x150] ;  /* 0x00c05400ff067b82 */ /* 0x000eee0000000a00 */
[----:B------:R-:W-:-:S08]  /*3740*/  DFMA R238, R234, R162, R238 ;  /* 0x000000a2eaee722b */ /* 0x000fd000000000ee */
[----:B0-----:R-:W-:Y:S01]  /*3750*/  DFMA R238, R232, R12, R238 ;  /* 0x0000000ce8ee722b */ /* 0x001fe200000000ee */
[----:B------:R-:W0:Y:S07]  /*3760*/  LDC.64 R12, c[0x3][0x190] ;  /* 0x00c06400ff0c7b82 */ /* 0x000e2e0000000a00 */
[----:B-1----:R-:W-:Y:S01]  /*3770*/  DFMA R238, R230, R2, R238 ;  /* 0x00000002e6ee722b */ /* 0x002fe200000000ee */
[----:B------:R-:W1:Y:S07]  /*3780*/  LDC.64 R2, c[0x3][0x98] ;  /* 0x00c02600ff027b82 */ /* 0x000e6e0000000a00 */
        /* <DEDUP_REMOVED lines=20> */
[----:B------:R-:W-:-:S08]  /*38d0*/  DFMA R238, R224, R166, R238 ;  /* 0x000000a6e0ee722b */ /* 0x000fd000000000ee */
[----:B------:R-:W-:-:S07]  /*38e0*/  DFMA R238, R10, R168, R238 ;  /* 0x000000a80aee722b */ /* 0x000fce00000000ee */
[----:B------:R4:W-:Y:S02]  /*38f0*/  STS.64 [R9+0xc0], R238 ;  /* 0x0000c0ee09007388 */ /* 0x0009e40000000a00 */
[----:B----4-:R-:W-:-:S08]  /*3900*/  DFMA R238, R236, R250, RZ ;  /* 0x000000faecee722b */ /* 0x010fd000000000ff */
[----:B0-----:R-:W-:Y:S01]  /*3910*/  DFMA R238, R234, R12, R238 ;  /* 0x0000000ceaee722b */ /* 0x001fe200000000ee */
[----:B------:R4:W5:Y:S07]  /*3920*/  LDL.LU.64 R12, [R1+0x18] ;  /* 0x00001800010c7983 */ /* 0x00096e0000300a00 */
[----:B---3--:R-:W-:Y:S01]  /*3930*/  DFMA R238, R232, R6, R238 ;  /* 0x00000006e8ee722b */ /* 0x008fe200000000ee */
[----:B------:R4:W5:Y:S07]  /*3940*/  LDL.LU.64 R6, [R1+0x10] ;  /* 0x0000100001067983 */ /* 0x00096e0000300a00 */
[----:B-1----:R-:W-:Y:S01]  /*3950*/  DFMA R238, R230, R2, R238 ;  /* 0x00000002e6ee722b */ /* 0x002fe200000000ee */
[----:B------:R-:W0:Y:S07]  /*3960*/  LDC.64 R2, c[0x3][0xa8] ;  /* 0x00c02a00ff027b82 */ /* 0x000e2e0000000a00 */
[----:B--2---:R-:W-:Y:S01]  /*3970*/  DFMA R238, R228, R4, R238 ;  /* 0x00000004e4ee722b */ /* 0x004fe200000000ee */
[----:B------:R-:W1:Y:S07]  /*3980*/  LDC.64 R4, c[0x3][0x68] ;  /* 0x00c01a00ff047b82 */ /* 0x000e6e0000000a00 */
[----:B------:R-:W-:-:S08]  /*3990*/  DFMA R238, R226, R240, R238 ;  /* 0x000000f0e2ee722b */ /* 0x000fd000000000ee */
[----:B------:R-:W-:-:S08]  /*39a0*/  DFMA R238, R224, R170, R238 ;  /* 0x000000aae0ee722b */ /* 0x000fd000000000ee */
[----:B------:R-:W-:-:S07]  /*39b0*/  DFMA R238, R10, R172, R238 ;  /* 0x000000ac0aee722b */ /* 0x000fce00000000ee */
[----:B------:R2:W-:Y:S02]  /*39c0*/  STS.64 [R9+0x100], R238 ;  /* 0x000100ee09007388 */ /* 0x0005e40000000a00 */
[----:B--2---:R-:W-:-:S08]  /*39d0*/  DFMA R238, R236, R248, RZ ;  /* 0x000000f8ecee722b */ /* 0x004fd000000000ff */
[----:B-1----:R-:W-:Y:S01]  /*39e0*/  DFMA R238, R234, R4, R238 ;  /* 0x00000004eaee722b */ /* 0x002fe200000000ee */
[----:B------:R4:W5:Y:S07]  /*39f0*/  LDL.LU.64 R4, [R1+0x8] ;  /* 0x0000080001047983 */ /* 0x00096e0000300a00 */
[----:B0-----:R-:W-:Y:S01]  /*3a00*/  DFMA R238, R232, R2, R238 ;  /* 0x00000002e8ee722b */ /* 0x001fe200000000ee */
[----:B------:R-:W0:Y:S07]  /*3a10*/  LDC.64 R2, c[0x3][0x70] ;  /* 0x00c01c00ff027b82 */ /* 0x000e2e0000000a00 */
[----:B------:R-:W-:-:S08]  /*3a20*/  DFMA R238, R230, R174, R238 ;  /* 0x000000aee6ee722b */ /* 0x000fd000000000ee */
[----:B------:R-:W-:-:S08]  /*3a30*/  DFMA R238, R228, R176, R238 ;  /* 0x000000b0e4ee722b */ /* 0x000fd000000000ee */
[----:B------:R-:W-:-:S08]  /*3a40*/  DFMA R238, R226, R178, R238 ;  /* 0x000000b2e2ee722b */ /* 0x000fd000000000ee */
[----:B------:R-:W-:-:S08]  /*3a50*/  DFMA R238, R224, R180, R238 ;  /* 0x000000b4e0ee722b */ /* 0x000fd000000000ee */
[----:B------:R-:W-:-:S07]  /*3a60*/  DFMA R238, R10, R182, R238 ;  /* 0x000000b60aee722b */ /* 0x000fce00000000ee */
[----:B------:R1:W-:Y:S02]  /*3a70*/  STS.64 [R9+0x140], R238 ;  /* 0x000140ee09007388 */ /* 0x0003e40000000a00 */
[----:B-1----:R-:W-:-:S08]  /*3a80*/  DFMA R238, R236, R246, RZ ;  /* 0x000000f6ecee722b */ /* 0x002fd000000000ff */
[----:B0-----:R-:W-:Y:S01]  /*3a90*/  DFMA R238, R234, R2, R238 ;  /* 0x00000002eaee722b */ /* 0x001fe200000000ee */
[----:B------:R-:W0:Y:S07]  /*3aa0*/  LDC.64 R2, c[0x3][0x38] ;  /* 0x00c00e00ff027b82 */ /* 0x000e2e0000000a00 */
[----:B------:R-:W-:-:S08]  /*3ab0*/  DFMA R238, R232, R184, R238 ;  /* 0x000000b8e8ee722b */ /* 0x000fd000000000ee */
[----:B------:R-:W-:-:S08]  /*3ac0*/  DFMA R238, R230, R186, R238 ;  /* 0x000000bae6ee722b */ /* 0x000fd000000000ee */
[----:B------:R-:W-:Y:S02]  /*3ad0*/  DFMA R238, R228, R188, R238 ;  /* 0x000000bce4ee722b */ /* 0x000fe400000000ee */
[----:B0-----:R-:W-:Y:S01]  /*3ae0*/  DFMA R236, R236, R2, RZ ;  /* 0x00000002ecec722b */ /* 0x001fe200000000ff */
[----:B------:R4:W5:Y:S05]  /*3af0*/  LDL.LU.64 R2, [R1] ;  /* 0x0000000001027983 */ /* 0x00096a0000300a00 */
[----:B------:R-:W-:-:S08]  /*3b00*/  DFMA R238, R226, R190, R238 ;  /* 0x000000bee2ee722b */ /* 0x000fd000000000ee */
[----:B------:R-:W-:-:S08]  /*3b10*/  DFMA R238, R224, R192, R238 ;  /* 0x000000c0e0ee722b */ /* 0x000fd000000000ee */
[----:B------:R-:W-:-:S07]  /*3b20*/  DFMA R238, R10, R194, R238 ;  /* 0x000000c20aee722b */ /* 0x000fce00000000ee */
[----:B------:R0:W-:Y:S03]  /*3b30*/  STS.64 [R9+0x180], R238 ;  /* 0x000180ee09007388 */ /* 0x0001e60000000a00 */
[----:B0-----:R-:W0:Y:S02]  /*3b40*/  LDC.64 R238, c[0x3][0x78] ;  /* 0x00c01e00ffee7b82 */ /* 0x001e240000000a00 */
[----:B0-----:R-:W-:-:S08]  /*3b50*/  DFMA R236, R234, R238, R236 ;  /* 0x000000eeeaec722b */ /* 0x001fd000000000ec */
[----:B------:R-:W-:-:S08]  /*3b60*/  DFMA R236, R232, R196, R236 ;  /* 0x000000c4e8ec722b */ /* 0x000fd000000000ec */
[----:B------:R-:W-:-:S08]  /*3b70*/  DFMA R236, R230, R198, R236 ;  /* 0x000000c6e6ec722b */ /* 0x000fd000000000ec */
[----:B------:R-:W-:-:S08]  /*3b80*/  DFMA R236, R228, R200, R236 ;  /* 0x000000c8e4ec722b */ /* 0x000fd000000000ec */
[----:B------:R-:W-:-:S08]  /*3b90*/  DFMA R236, R226, R202, R236 ;  /* 0x000000cae2ec722b */ /* 0x000fd000000000ec */
[----:B------:R-:W-:-:S08]  /*3ba0*/  DFMA R236, R224, R204, R236 ;  /* 0x000000cce0ec722b */ /* 0x000fd000000000ec */
[----:B------:R-:W-:-:S07]  /*3bb0*/  DFMA R236, R10, R206, R236 ;  /* 0x000000ce0aec722b */ /* 0x000fce00000000ec */
[----:B------:R4:W-:Y:S04]  /*3bc0*/  STS.64 [R9+0x1c0], R236 ;  /* 0x0001c0ec09007388 */ /* 0x0009e80000000a00 */
.L_x_10:
[----:B------:R-:W-:Y:S05]  /*3bd0*/  BSYNC.RECONVERGENT B1 ;  /* 0x0000000000017941 */ /* 0x000fea0003800200 */
.L_x_9:
[----:B------:R-:W-:Y:S01]  /*3be0*/  BAR.SYNC.DEFER_BLOCKING 0x0 ;  /* 0x0000000000007b1d */ /* 0x000fe20000010000 */
[----:B0-----:R-:W-:-:S05]  /*3bf0*/  CS2R R10, SRZ ;  /* 0x00000000000a7805 */ /* 0x001fca000001ff00 */
[----:B------:R-:W-:Y:S04]  /*3c00*/  BSSY.RECONVERGENT B1, `(.L_x_11) ;  /* 0x0000079000017945 */ /* 0x000fe80003800200 */
[----:B------:R-:W-:Y:S05]  /*3c10*/  @P6 BRA `(.L_x_12) ;  /* 0x0000000400dc6947 */ /* 0x000fea0003800000 */
[----:B-----5:R-:W-:Y:S01]  /*3c20*/  LOP3.LUT R4, R2, 0x1fc0, RZ, 0xc0, !PT ;  /* 0x00001fc002047812 */ /* 0x020fe200078ec0ff */
[----:B------:R-:W0:Y:S03]  /*3c30*/  LDC.64 R226, c[0x3][RZ] ;  /* 0x00c00000ffe27b82 */ /* 0x000e260000000a00 */
[----:B------:R-:W-:-:S05]  /*3c40*/  IADD3 R232, PT, PT, R8, R7, R4 ;  /* 0x0000000708e87210 */ /* 0x000fca0007ffe004 */
[----:B----4-:R-:W0:Y:S01]  /*3c50*/  LDS.64 R8, [R232] ;  /* 0x00000000e8087984 */ /* 0x010e220000000a00 */
[----:B------:R-:W1:Y:S03]  /*3c60*/  LDC.64 R234, c[0x3][0x10] ;  /* 0x00c00400ffea7b82 */ /* 0x000e660000000a00 */
[----:B------:R-:W2:Y:S04]  /*3c70*/  LDS.64 R224, [R232+0x200] ;  /* 0x00020000e8e07984 */ /* 0x000ea80000000a00 */
[----:B------:R-:W3:Y:S01]  /*3c80*/  LDS.64 R10, [R232+0x400] ;  /* 0x00040000e80a7984 */ /* 0x000ee20000000a00 */
[----:B------:R-:W4:Y:S08]  /*3c90*/  LDC.64 R236, c[0x3][0x18] ;  /* 0x00c00600ffec7b82 */ /* 0x000f300000000a00 */
[----:B------:R-:W3:Y:S08]  /*3ca0*/  LDC.64 R238, c[0x3][0x90] ;  /* 0x00c02400ffee7b82 */ /* 0x000ef00000000a00 */
[----:B------:R-:W3:Y:S01]  /*3cb0*/  LDC.64 R230, c[0x3][0x8] ;  /* 0x00c00200ffe67b82 */ /* 0x000ee20000000a00 */
[----:B0-----:R-:W-:-:S02]  /*3cc0*/  DFMA R228, R8, R226, RZ ;  /* 0x000000e208e4722b */ /* 0x001fc400000000ff */
[C---:B-1----:R-:W-:Y:S01]  /*3cd0*/  DFMA R234, R8.reuse, R234, RZ ;  /* 0x000000ea08ea722b */ /* 0x042fe200000000ff */
[----:B------:R-:W0:Y:S01]  /*3ce0*/  LDS.64 R226, [R232+0x600] ;  /* 0x00060000e8e27984 */ /* 0x000e220000000a00 */
[C---:B----4-:R-:W-:Y:S02]  /*3cf0*/  DFMA R236, R8.reuse, R236, RZ ;  /* 0x000000ec08ec722b */ /* 0x050fe400000000ff */
[----:B------:R-:W-:Y:S02]  /*3d00*/  DFMA R250, R8, R250, RZ ;  /* 0x000000fa08fa722b */ /* 0x000fe400000000ff */
[C---:B--2---:R-:W-:Y:S01]  /*3d10*/  DFMA R228, R224.reuse, R244, R228 ;  /* 0x000000f4e0e4722b */ /* 0x044fe200000000e4 */
[----:B------:R-:W1:Y:S01]  /*3d20*/  LDC.64 R244, c[0x3][0x58] ;  /* 0x00c01600fff47b82 */ /* 0x000e620000000a00 */
[----:B------:R-:W-:Y:S02]  /*3d30*/  DFMA R162, R224, R162, R234 ;  /* 0x000000a2e0a2722b */ /* 0x000fe400000000ea */
[C---:B---3--:R-:W-:Y:S01]  /*3d40*/  DFMA R230, R8.reuse, R230, RZ ;  /* 0x000000e608e6722b */ /* 0x048fe200000000ff */
[----:B------:R-:W-:Y:S01]  /*3d50*/  LDS.64 R234, [R232+0xc00] ;  /* 0x000c0000e8ea7984 */ /* 0x000fe20000000a00 */
[----:B------:R-:W-:-:S02]  /*3d60*/  DFMA R248, R8, R248, RZ ;  /* 0x000000f808f8722b */ /* 0x000fc400000000ff */
[C---:B------:R-:W-:Y:S02]  /*3d70*/  DFMA R228, R10.reuse, R150, R228 ;  /* 0x000000960ae4722b */ /* 0x040fe400000000e4 */
[----:B------:R-:W-:Y:S01]  /*3d80*/  DFMA R162, R10, R238, R162 ;  /* 0x000000ee0aa2722b */ /* 0x000fe200000000a2 */
[----:B------:R-:W-:Y:S01]  /*3d90*/  LDS.64 R150, [R232+0xa00] ;  /* 0x000a0000e8967984 */ /* 0x000fe20000000a00 */
[----:B------:R-:W2:Y:S01]  /*3da0*/  LDC.64 R238, c[0x3][0x68] ;  /* 0x00c01a00ffee7b82 */ /* 0x000ea20000000a00 */
[----:B------:R-:W-:Y:S02]  /*3db0*/  DFMA R230, R224, R242, R230 ;  /* 0x000000f2e0e6722b */ /* 0x000fe400000000e6 */
[----:B------:R-:W-:-:S05]  /*3dc0*/  DFMA R246, R8, R246, RZ ;  /* 0x000000f608f6722b */ /* 0x000fca00000000ff */
[----:B------:R-:W3:Y:S01]  /*3dd0*/  LDC.64 R242, c[0x3][0x38] ;  /* 0x00c00e00fff27b82 */ /* 0x000ee20000000a00 */
[----:B------:R-:W-:Y:S01]  /*3de0*/  DFMA R230, R10, R156, R230 ;  /* 0x0000009c0ae6722b */ /* 0x000fe200000000e6 */
[----:B------:R-:W4:Y:S01]  /*3df0*/  LDS.64 R156, [R232+0x800] ;  /* 0x00080000e89c7984 */ /* 0x000f220000000a00 */
[----:B-1----:R-:W-:-:S05]  /*3e00*/  DFMA R236, R224, R244, R236 ;  /* 0x000000f4e0ec722b */ /* 0x002fca00000000ec */
[----:B------:R-:W1:Y:S01]  /*3e10*/  LDC.64 R244, c[0x3][0x60] ;  /* 0x00c01800fff47b82 */ /* 0x000e620000000a00 */
[----:B0-----:R-:W-:Y:S02]  /*3e20*/  DFMA R228, R226, R152, R228 ;  /* 0x00000098e2e4722b */ /* 0x001fe400000000e4 */
[----:B--2---:R-:W-:Y:S01]  /*3e30*/  DFMA R248, R224, R238, R248 ;  /* 0x000000eee0f8722b */ /* 0x004fe200000000f8 */
[----:B------:R-:W0:Y:S04]  /*3e40*/  LDS.64 R152, [R232+0xe00] ;  /* 0x000e0000e8987984 */ /* 0x000e280000000a00 */
[----:B------:R-:W2:Y:S01]  /*3e50*/  LDC.64 R238, c[0x3][0xd0] ;  /* 0x00c03400ffee7b82 */ /* 0x000ea20000000a00 */
[----:B------:R-:W-:Y:S02]  /*3e60*/  DFMA R230, R226, R158, R230 ;  /* 0x0000009ee2e6722b */ /* 0x000fe400000000e6 */
[----:B---3--:R-:W-:-:S05]  /*3e70*/  DFMA R8, R8, R242, RZ ;  /* 0x000000f20808722b */ /* 0x008fca00000000ff */
[----:B------:R-:W3:Y:S01]  /*3e80*/  LDC.64 R242, c[0x3][0x98] ;  /* 0x00c02600fff27b82 */ /* 0x000ee20000000a00 */
[----:B-1----:R-:W-:-:S07]  /*3e90*/  DFMA R250, R224, R244, R250 ;  /* 0x000000f4e0fa722b */ /* 0x002fce00000000fa */
[----:B------:R-:W1:Y:S01]  /*3ea0*/  LDC.64 R244, c[0x3][0x70] ;  /* 0x00c01c00fff47b82 */ /* 0x000e620000000a00 */
[----:B--2---:R-:W-:-:S07]  /*3eb0*/  DFMA R162, R226, R238, R162 ;  /* 0x000000eee2a2722b */ /* 0x004fce00000000a2 */
[----:B------:R-:W2:Y:S01]  /*3ec0*/  LDC.64 R158, c[0x3][0x118] ;  /* 0x00c04600ff9e7b82 */ /* 0x000ea20000000a00 */
[----:B----4-:R-:W-:Y:S02]  /*3ed0*/  DFMA R228, R156, R154, R228 ;  /* 0x0000009a9ce4722b */ /* 0x010fe400000000e4 */
[----:B---3--:R-:W-:-:S05]  /*3ee0*/  DFMA R236, R10, R242, R236 ;  /* 0x000000f20aec722b */ /* 0x008fca00000000ec */
[----:B------:R-:W3:Y:S01]  /*3ef0*/  LDC.64 R238, c[0x3][0x140] ;  /* 0x00c05000ffee7b82 */ /* 0x000ee20000000a00 */
[----:B-1----:R-:W-:-:S07]  /*3f00*/  DFMA R246, R224, R244, R246 ;  /* 0x000000f4e0f6722b */ /* 0x002fce00000000f6 */
[----:B------:R-:W1:Y:S01]  /*3f10*/  LDC.64 R242, c[0x3][0x78] ;  /* 0x00c01e00fff27b82 */ /* 0x000e620000000a00 */
[----:B------:R-:W-:-:S07]  /*3f20*/  DFMA R246, R10, R184, R246 ;  /* 0x000000b80af6722b */ /* 0x000fce00000000f6 */
[----:B------:R-:W4:Y:S01]  /*3f30*/  LDC.64 R244, c[0x3][0x108] ;  /* 0x00c04200fff47b82 */ /* 0x000f220000000a00 */
[----:B------:R-:W-:Y:S02]  /*3f40*/  DFMA R246, R226, R186, R246 ;  /* 0x000000bae2f6722b */ /* 0x000fe400000000f6 */
[----:B---3--:R-:W-:-:S05]  /*3f50*/  DFMA R228, R150, R238, R228 ;  /* 0x000000ee96e4722b */ /* 0x008fca00000000e4 */
[----:B------:R-:W3:Y:S01]  /*3f60*/  LDC.64 R238, c[0x3][0xa8] ;  /* 0x00c02a00ffee7b82 */ /* 0x000ee20000000a00 */
[----:B------:R-:W-:Y:S02]  /*3f70*/  DFMA R246, R156, R188, R246 ;  /* 0x000000bc9cf6722b */ /* 0x000fe400000000f6 */
[----:B-1----:R-:W-:-:S05]  /*3f80*/  DFMA R8, R224, R242, R8 ;  /* 0x000000f2e008722b */ /* 0x002fca0000000008 */
[----:B------:R-:W1:Y:S01]  /*3f90*/  LDC.64 R242, c[0x3][0x110] ;  /* 0x00c04400fff27b82 */ /* 0x000e620000000a00 */
[----:B------:R-:W-:Y:S02]  /*3fa0*/  DFMA R246, R150, R190, R246 ;  /* 0x000000be96f6722b */ /* 0x000fe400000000f6 */
[----:B----4-:R-:W-:-:S05]  /*3fb0*/  DFMA R230, R156, R244, R230 ;  /* 0x000000f49ce6722b */ /* 0x010fca00000000e6 */
[----:B------:R-:W4:Y:S01]  /*3fc0*/  LDC.64 R244, c[0x3][0xa0] ;  /* 0x00c02800fff47b82 */ /* 0x000f220000000a00 */
[----:B------:R-:W-:Y:S02]  /*3fd0*/  DFMA R8, R10, R196, R8 ;  /* 0x000000c40a08722b */ /* 0x000fe40000000008 */
[----:B------:R-:W-:Y:S02]  /*3fe0*/  DFMA R246, R234, R192, R246 ;  /* 0x000000c0eaf6722b */ /* 0x000fe400000000f6 */
[----:B---3--:R-:W-:-:S03]  /*3ff0*/  DFMA R248, R10, R238, R248 ;  /* 0x000000ee0af8722b */ /* 0x008fc600000000f8 */
[----:B------:R-:W3:Y:S01]  /*4000*/  LDC.64 R238, c[0x3][0x148] ;  /* 0x00c05200ffee7b82 */ /* 0x000ee20000000a00 */
[----:B------:R-:W-:Y:S02]  /*4010*/  DFMA R8, R226, R198, R8 ;  /* 0x000000c6e208722b */ /* 0x000fe40000000008 */
[----:B0-----:R-:W-:Y:S02]  /*4020*/  DFMA R246, R152, R194, R246 ;  /* 0x000000c298f6722b */ /* 0x001fe400000000f6 */
[----:B-1----:R-:W-:-:S03]  /*4030*/  DFMA R162, R156, R242, R162 ;  /* 0x000000f29ca2722b */ /* 0x002fc600000000a2 */
[----:B------:R-:W0:Y:S01]  /*4040*/  LDC.64 R242, c[0x3][0x150] ;  /* 0x00c05400fff27b82 */ /* 0x000e220000000a00 */
[----:B------:R-:W-:Y:S01]  /*4050*/  DFMA R248, R226, R174, R248 ;  /* 0x000000aee2f8722b */ /* 0x000fe200000000f8 */
[----:B------:R1:W-:Y:S01]  /*4060*/  STS.64 [R232+0xc00], R246 ;  /* 0x000c00f6e8007388 */ /* 0x0003e20000000a00 */
[----:B------:R-:W-:Y:S02]  /*4070*/  DFMA R8, R156, R200, R8 ;  /* 0x000000c89c08722b */ /* 0x000fe40000000008 */
[----:B----4-:R-:W-:-:S03]  /*4080*/  DFMA R250, R10, R244, R250 ;  /* 0x000000f40afa722b */ /* 0x010fc600000000fa */
[----:B------:R-:W4:Y:S01]  /*4090*/  LDC.64 R244, c[0x3][0xd8] ;  /* 0x00c03600fff47b82 */ /* 0x000f220000000a00 */
[----:B------:R-:W-:Y:S02]  /*40a0*/  DFMA R248, R156, R176, R248 ;  /* 0x000000b09cf8722b */ /* 0x000fe400000000f8 */
[C---:B------:R-:W-:Y:S02]  /*40b0*/  DFMA R8, R150.reuse, R202, R8 ;  /* 0x000000ca9608722b */ /* 0x040fe40000000008 */
[----:B---3--:R-:W-:-:S03]  /*40c0*/  DFMA R230, R150, R238, R230 ;  /* 0x000000ee96e6722b */ /* 0x008fc600000000e6 */
[----:B------:R-:W3:Y:S01]  /*40d0*/  LDC.64 R238, c[0x3][0xe0] ;  /* 0x00c03800ffee7b82 */ /* 0x000ee20000000a00 */
[----:B------:R-:W-:Y:S02]  /*40e0*/  DFMA R248, R150, R178, R248 ;  /* 0x000000b296f8722b */ /* 0x000fe400000000f8 */
[----:B------:R-:W-:Y:S02]  /*40f0*/  DFMA R8, R234, R204, R8 ;  /* 0x000000ccea08722b */ /* 0x000fe40000000008 */
[----:B0-----:R-:W-:-:S03]  /*4100*/  DFMA R162, R150, R242, R162 ;  /* 0x000000f296a2722b */ /* 0x001fc600000000a2 */
[----:B------:R-:W0:Y:S01]  /*4110*/  LDC.64 R242, c[0x3][0x120] ;  /* 0x00c04800fff27b82 */ /* 0x000e220000000a00 */
[----:B------:R-:W-:Y:S02]  /*4120*/  DFMA R248, R234, R180, R248 ;  /* 0x000000b4eaf8722b */ /* 0x000fe400000000f8 */
[----:B------:R-:W-:Y:S02]  /*4130*/  DFMA R8, R152, R206, R8 ;  /* 0x000000ce9808722b */ /* 0x000fe40000000008 */
[----:B----4-:R-:W-:-:S03]  /*4140*/  DFMA R236, R226, R244, R236 ;  /* 0x000000f4e2ec722b */ /* 0x010fc600000000ec */
[----:B------:R-:W4:Y:S01]  /*4150*/  LDC.64 R244, c[0x3][0x180] ;  /* 0x00c06000fff47b82 */ /* 0x000f220000000a00 */
[----:B------:R-:W-:Y:S01]  /*4160*/  DFMA R248, R152, R182, R248 ;  /* 0x000000b698f8722b */ /* 0x000fe200000000f8 */
[----:B------:R1:W-:Y:S03]  /*4170*/  STS.64 [R232+0xe00], R8 ;  /* 0x000e0008e8007388 */ /* 0x0003e60000000a00 */
[----:B--2---:R-:W-:Y:S02]  /*4180*/  DFMA R236, R156, R158, R236 ;  /* 0x0000009e9cec722b */ /* 0x004fe400000000ec */
[----:B---3--:R-:W-:Y:S01]  /*4190*/  DFMA R250, R226, R238, R250 ;  /* 0x000000eee2fa722b */ /* 0x008fe200000000fa */
[----:B------:R1:W-:Y:S01]  /*41a0*/  STS.64 [R232+0xa00], R248 ;  /* 0x000a00f8e8007388 */ /* 0x0003e20000000a00 */
[----:B------:R-:W2:Y:S06]  /*41b0*/  LDC.64 R238, c[0x3][0x1c0] ;  /* 0x00c07000ffee7b82 */ /* 0x000eac0000000a00 */
[----:B0-----:R-:W-:-:S02]  /*41c0*/  DFMA R250, R156, R242, R250 ;  /* 0x000000f29cfa722b */ /* 0x001fc400000000fa */
[----:B----4-:R-:W-:Y:S01]  /*41d0*/  DFMA R228, R234, R244, R228 ;  /* 0x000000f4eae4722b */ /* 0x010fe200000000e4 */
[----:B------:R-:W0:Y:S05]  /*41e0*/  LDC.64 R244, c[0x3][0x188] ;  /* 0x00c06200fff47b82 */ /* 0x000e2a0000000a00 */
[----:B------:R-:W-:Y:S02]  /*41f0*/  DFMA R250, R150, R240, R250 ;  /* 0x000000f096fa722b */ /* 0x000fe400000000fa */
[----:B--2---:R-:W-:Y:S01]  /*4200*/  DFMA R228, R152, R238, R228 ;  /* 0x000000ee98e4722b */ /* 0x004fe200000000e4 */
[----:B------:R-:W2:Y:S05]  /*4210*/  LDC.64 R238, c[0x3][0x190] ;  /* 0x00c06400ffee7b82 */ /* 0x000eaa0000000a00 */
[----:B------:R-:W-:Y:S01]  /*4220*/  DFMA R250, R234, R170, R250 ;  /* 0x000000aaeafa722b */ /* 0x000fe200000000fa */
[----:B------:R1:W-:Y:S01]  /*4230*/  STS.64 [R232], R228 ;  /* 0x000000e4e8007388 */ /* 0x0003e20000000a00 */
[----:B------:R-:W-:-:S06]  /*4240*/  DFMA R10, R148, R228, RZ ;  /* 0x000000e4940a722b */ /* 0x000fcc00000000ff */
[----:B------:R-:W-:Y:S02]  /*4250*/  DFMA R250, R152, R172, R250 ;  /* 0x000000ac98fa722b */ /* 0x000fe400000000fa */
[----:B0-----:R-:W-:Y:S01]  /*4260*/  DFMA R230, R234, R244, R230 ;  /* 0x000000f4eae6722b */ /* 0x001fe200000000e6 */
[----:B------:R-:W0:Y:S04]  /*4270*/  LDC.64 R244, c[0x3][0x158] ;  /* 0x00c05600fff47b82 */ /* 0x000e280000000a00 */
[----:B------:R1:W-:Y:S03]  /*4280*/  STS.64 [R232+0x800], R250 ;  /* 0x000800fae8007388 */ /* 0x0003e60000000a00 */
[----:B------:R-:W-:-:S02]  /*4290*/  DFMA R230, R152, R160, R230 ;  /* 0x000000a098e6722b */ /* 0x000fc400000000e6 */
[----:B--2---:R-:W-:-:S05]  /*42a0*/  DFMA R162, R234, R238, R162 ;  /* 0x000000eeeaa2722b */ /* 0x004fca00000000a2 */
[----:B------:R1:W-:Y:S01]  /*42b0*/  STS.64 [R232+0x200], R230 ;  /* 0x000200e6e8007388 */ /* 0x0003e20000000a00 */
[----:B------:R-:W-:Y:S02]  /*42c0*/  DFMA R10, R146, R230, R10 ;  /* 0x000000e6920a722b */ /* 0x000fe4000000000a */
[----:B------:R-:W-:-:S07]  /*42d0*/  DFMA R162, R152, R164, R162 ;  /* 0x000000a498a2722b */ /* 0x000fce00000000a2 */
[----:B------:R1:W-:Y:S01]  /*42e0*/  STS.64 [R232+0x400], R162 ;  /* 0x000400a2e8007388 */ /* 0x0003e20000000a00 */
[----:B0-----:R-:W-:Y:S02]  /*42f0*/  DFMA R236, R150, R244, R236 ;  /* 0x000000f496ec722b */ /* 0x001fe400000000ec */
[----:B------:R-:W-:-:S06]  /*4300*/  DFMA R10, R144, R162, R10 ;  /* 0x000000a2900a722b */ /* 0x000fcc000000000a */
[----:B------:R-:W-:-:S08]  /*4310*/  DFMA R236, R234, R166, R236 ;  /* 0x000000a6eaec722b */ /* 0x000fd000000000ec */
[----:B------:R-:W-:-:S07]  /*4320*/  DFMA R236, R152, R168, R236 ;  /* 0x000000a898ec722b */ /* 0x000fce00000000ec */
[----:B------:R1:W-:Y:S01]  /*4330*/  STS.64 [R232+0x600], R236 ;  /* 0x000600ece8007388 */ /* 0x0003e20000000a00 */
[----:B------:R-:W-:-:S08]  /*4340*/  DFMA R10, R142, R236, R10 ;  /* 0x000000ec8e0a722b */ /* 0x000fd0000000000a */
[----:B------:R-:W-:-:S08]  /*4350*/  DFMA R10, R140, R250, R10 ;  /* 0x000000fa8c0a722b */ /* 0x000fd0000000000a */
[----:B------:R-:W-:-:S08]  /*4360*/  DFMA R10, R138, R248, R10 ;  /* 0x000000f88a0a722b */ /* 0x000fd0000000000a */
[----:B------:R-:W-:-:S08]  /*4370*/  DFMA R10, R136, R246, R10 ;  /* 0x000000f6880a722b */ /* 0x000fd0000000000a */
[----:B-1----:R-:W-:-:S11]  /*4380*/  DFMA R10, R132, R8, R10 ;  /* 0x00000008840a722b */ /* 0x002fd6000000000a */
.L_x_12:
[----:B------:R-:W-:Y:S05]  /*4390*/  BSYNC.RECONVERGENT B1 ;  /* 0x0000000000017941 */ /* 0x000fea0003800200 */
.L_x_11:
[----:B------:R-:W-:Y:S06]  /*43a0*/  BAR.SYNC.DEFER_BLOCKING 0x0 ;  /* 0x0000000000007b1d */ /* 0x000fec0000010000 */
[----:B------:R-:W-:Y:S04]  /*43b0*/  BSSY.RECONVERGENT B1, `(.L_x_13) ;  /* 0x0000021000017945 */ /* 0x000fe80003800200 */
[----:B------:R-:W-:Y:S05]  /*43c0*/  @P6 BRA `(.L_x_14) ;  /* 0x00000000007c6947 */ /* 0x000fea0003800000 */
[----:B----45:R-:W-:Y:S01]  /*43d0*/  VIADD R9, R5, 0x1000 ;  /* 0x0000100005097836 */ /* 0x030fe20000000000 */
[----:B------:R-:W-:-:S04]  /*43e0*/  LOP3.LUT P5, RZ, R0, 0x1f, RZ, 0xc0, !PT ;  /* 0x0000001f00ff7812 */ /* 0x000fc800078ac0ff */
[----:B------:R-:W-:-:S05]  /*43f0*/  LEA R9, R6, R9, 0x18 ;  /* 0x0000000906097211 */ /* 0x000fca00078ec0ff */
[----:B------:R-:W-:-:S05]  /*4400*/  IMAD R157, R0, 0x8, R9 ;  /* 0x00000008009d7824 */ /* 0x000fca00078e0209 */
[----:B------:R-:W-:Y:S04]  /*4410*/  STS.64 [R157], R10 ;  /* 0x0000000a9d007388 */ /* 0x000fe80000000a00 */
[----:B------:R-:W-:Y:S04]  /*4420*/  @P0 LDS.64 R8, [R157+0x80] ;  /* 0x000080009d080984 */ /* 0x000fe80000000a00 */
[----:B------:R-:W0:Y:S02]  /*4430*/  @P0 LDS.64 R150, [R157] ;  /* 0x000000009d960984 */ /* 0x000e240000000a00 */
[----:B0-----:R-:W-:-:S07]  /*4440*/  @P0 DADD R8, R8, R150 ;  /* 0x0000000008080229 */ /* 0x001fce0000000096 */
[----:B------:R-:W-:Y:S04]  /*4450*/  @P0 STS.64 [R157], R8 ;  /* 0x000000089d000388 */ /* 0x000fe80000000a00 */
        /* <DEDUP_REMOVED lines=11> */
[----:B------:R0:W-:Y:S01]  /*4510*/  @P3 STS.64 [R157], R10 ;  /* 0x0000000a9d003388 */ /* 0x0001e20000000a00 */
[----:B------:R-:W-:Y:S05]  /*4520*/  @P5 BRA `(.L_x_14) ;  /* 0x0000000000245947 */ /* 0x000fea0003800000 */
[----:B------:R-:W-:Y:S01]  /*4530*/  LDS.64 R8, [R157] ;  /* 0x000000009d087984 */ /* 0x000fe20000000a00 */
[----:B------:R-:W-:Y:S01]  /*4540*/  VIADD R151, R5, 0x1200 ;  /* 0x0000120005977836 */ /* 0x000fe20000000000 */
[----:B------:R-:W-:Y:S02]  /*4550*/  SHF.R.U32.HI R150, RZ, 0x2, R0 ;  /* 0x00000002ff967819 */ /* 0x000fe40000011600 */
[----:B0-----:R-:W0:Y:S02]  /*4560*/  LDS.64 R10, [R157+0x8] ;  /* 0x000008009d0a7984 */ /* 0x001e240000000a00 */
[----:B------:R-:W-:Y:S02]  /*4570*/  LOP3.LUT R150, R150, 0xf8, RZ, 0xc0, !PT ;  /* 0x000000f896967812 */ /* 0x000fe400078ec0ff */
[----:B------:R-:W-:-:S05]  /*4580*/  LEA R151, R6, R151, 0x18 ;  /* 0x0000009706977211 */ /* 0x000fca00078ec0ff */
[----:B------:R-:W-:Y:S01]  /*4590*/  IMAD.IADD R151, R150, 0x1, R151 ;  /* 0x0000000196977824 */ /* 0x000fe200078e0297 */
[----:B0-----:R-:W-:-:S07]  /*45a0*/  DADD R8, R8, R10 ;  /* 0x0000000008087229 */ /* 0x001fce000000000a */
[----:B------:R1:W-:Y:S04]  /*45b0*/  STS.64 [R151], R8 ;  /* 0x0000000897007388 */ /* 0x0003e80000000a00 */
.L_x_14:
[----:B------:R-:W-:Y:S05]  /*45c0*/  BSYNC.RECONVERGENT B1 ;  /* 0x0000000000017941 */ /* 0x000fea0003800200 */
.L_x_13:
[----:B------:R-:W-:Y:S01]  /*45d0*/  BAR.SYNC.DEFER_BLOCKING 0x0 ;  /* 0x0000000000007b1d */ /* 0x000fe20000010000 */
[----:B-1----:R-:W-:Y:S02]  /*45e0*/  CS2R R150, SRZ ;  /* 0x0000000000967805 */ /* 0x002fe4000001ff00 */
[----:B------:R-:W-:-:S03]  /*45f0*/  CS2R R152, SRZ ;  /* 0x0000000000987805 */ /* 0x000fc6000001ff00 */
[----:B------:R-:W-:Y:S01]  /*4600*/  BSSY.RECONVERGENT B1, `(.L_x_15) ;  /* 0x0000057000017945 */ /* 0x000fe20003800200 */
[----:B----45:R-:W-:Y:S04]  /*4610*/  @!P4 LDS.64 R8, [R7+0x1208] ;  /* 0x001208000708c984 */ /* 0x030fe80000000a00 */
[----:B0-----:R-:W0:Y:S02]  /*4620*/  @!P4 LDS.64 R10, [R7+0x1200] ;  /* 0x00120000070ac984 */ /* 0x001e240000000a00 */
[----:B0-----:R-:W-:-:S07]  /*4630*/  @!P4 DADD R8, R8, R10 ;  /* 0x000000000808c229 */ /* 0x001fce000000000a */
[----:B------:R0:W-:Y:S01]  /*4640*/  @!P4 STS.64 [R7+0x1200], R8 ;  /* 0x001200080700c388 */ /* 0x0001e20000000a00 */
[----:B------:R-:W-:Y:S06]  /*4650*/  BAR.SYNC.DEFER_BLOCKING 0x0 ;  /* 0x0000000000007b1d */ /* 0x000fec0000010000 */
[----:B------:R0:W1:Y:S01]  /*4660*/  LDS.64 R10, [R7+0x1200] ;  /* 0x00120000070a7984 */ /* 0x0000620000000a00 */
[----:B------:R-:W-:Y:S05]  /*4670*/  @P6 BRA `(.L_x_16) ;  /* 0x00000004003c6947 */ /* 0x000fea0003800000 */
[----:B-1----:R-:W0:Y:S01]  /*4680*/  MUFU.RCP64H R5, R11 ;  /* 0x0000000b00057308 */ /* 0x002e220000001800 */
[----:B------:R-:W-:Y:S01]  /*4690*/  IMAD.MOV.U32 R4, RZ, RZ, 0x1 ;  /* 0x00000001ff047424 */ /* 0x000fe200078e00ff */
[----:B------:R-:W-:Y:S01]  /*46a0*/  FSETP.GEU.AND P5, PT, |R135|, 6.5827683646048100446e-37, PT ;  /* 0x036000008700780b */ /* 0x000fe20003fae200 */
[----:B------:R-:W-:Y:S04]  /*46b0*/  BSSY.RECONVERGENT B2, `(.L_x_17) ;  /* 0x0000012000027945 */ /* 0x000fe80003800200 */
[----:B0-----:R-:W-:-:S08]  /*46c0*/  DFMA R6, -R10, R4, 1 ;  /* 0x3ff000000a06742b */ /* 0x001fd00000000104 */
[----:B------:R-:W-:-:S08]  /*46d0*/  DFMA R6, R6, R6, R6 ;  /* 0x000000060606722b */ /* 0x000fd00000000006 */
[----:B------:R-:W-:-:S08]  /*46e0*/  DFMA R6, R4, R6, R4 ;  /* 0x000000060406722b */ /* 0x000fd00000000004 */
[----:B------:R-:W-:-:S08]  /*46f0*/  DFMA R4, -R10, R6, 1 ;  /* 0x3ff000000a04742b */ /* 0x000fd00000000106 */
[----:B------:R-:W-:-:S08]  /*4700*/  DFMA R4, R6, R4, R6 ;  /* 0x000000040604722b */ /* 0x000fd00000000006 */
[----:B------:R-:W-:-:S08]  /*4710*/  DMUL R8, R4, R134 ;  /* 0x0000008604087228 */ /* 0x000fd00000000000 */
[----:B------:R-:W-:-:S08]  /*4720*/  DFMA R6, -R10, R8, R134 ;  /* 0x000000080a06722b */ /* 0x000fd00000000186 */
[----:B------:R-:W-:-:S10]  /*4730*/  DFMA R8, R4, R6, R8 ;  /* 0x000000060408722b */ /* 0x000fd40000000008 */
[----:B------:R-:W-:-:S05]  /*4740*/  FFMA R2, RZ, R11, R9 ;  /* 0x0000000bff027223 */ /* 0x000fca0000000009 */
[----:B------:R-:W-:-:S13]  /*4750*/  FSETP.GT.AND P6, PT, |R2|, 1.469367938527859385e-39, PT ;  /* 0x001000000200780b */ /* 0x000fda0003fc4200 */
[----:B------:R-:W-:Y:S05]  /*4760*/  @P6 BRA P5, `(.L_x_18) ;  /* 0x0000000000186947 */ /* 0x000fea0002800000 */
[----:B------:R-:W-:Y:S01]  /*4770*/  IMAD.MOV.U32 R156, RZ, RZ, R134 ;  /* 0x000000ffff9c7224 */ /* 0x000fe200078e0086 */
[----:B------:R-:W-:Y:S01]  /*4780*/  MOV R162, 0x47b0 ;  /* 0x000047b000a27802 */ /* 0x000fe20000000f00 */
[----:B------:R-:W-:-:S07]  /*4790*/  IMAD.MOV.U32 R157, RZ, RZ, R135 ;  /* 0x000000ffff9d7224 */ /* 0x000fce00078e0087 */
[----:B------:R-:W-:Y:S05]  /*47a0*/  CALL.REL.NOINC `($__internal_0_$__cuda_sm20_div_rn_f64_full) ;  /* 0x0000001000187944 */ /* 0x000fea0003c00000 */
[----:B------:R-:W-:Y:S02]  /*47b0*/  IMAD.MOV.U32 R8, RZ, RZ, R150 ;  /* 0x000000ffff087224 */ /* 0x000fe400078e0096 */
[----:B------:R-:W-:-:S07]  /*47c0*/  IMAD.MOV.U32 R9, RZ, RZ, R151 ;  /* 0x000000ffff097224 */ /* 0x000fce00078e0097 */
.L_x_18:
[----:B------:R-:W-:Y:S05]  /*47d0*/  BSYNC.RECONVERGENT B2 ;  /* 0x0000000000027941 */ /* 0x000fea0003800200 */
.L_x_17:
[----:B------:R-:W-:Y:S01]  /*47e0*/  UMOV UR76, 0x400 ;  /* 0x00000400004c7882 */ /* 0x000fe20000000000 */
[----:B------:R-:W-:Y:S01]  /*47f0*/  IMAD.SHL.U32 R2, R0, 0x8, RZ ;  /* 0x0000000800027824 */ /* 0x000fe200078e00ff */
[-C--:B------:R-:W-:Y:S01]  /*4800*/  DFMA R208, R148, R8.reuse, R208 ;  /* 0x0000000894d0722b */ /* 0x080fe200000000d0 */
[----:B------:R-:W-:Y:S01]  /*4810*/  IMAD.U32 R5, RZ, RZ, UR76 ;  /* 0x0000004cff057e24 */ /* 0x000fe2000f8e00ff */
[----:B------:R-:W0:Y:S01]  /*4820*/  S2UR UR76, SR_CgaCtaId ;  /* 0x00000000004c79c3 */ /* 0x000e220000008800 */
[-C--:B------:R-:W-:Y:S01]  /*4830*/  DFMA R210, R146, R8.reuse, R210 ;  /* 0x0000000892d2722b */ /* 0x080fe200000000d2 */
[C---:B------:R-:W-:Y:S01]  /*4840*/  LOP3.LUT R4, R2.reuse, 0x1fc0, RZ, 0xc0, !PT ;  /* 0x00001fc002047812 */ /* 0x040fe200078ec0ff */
[-C--:B------:R-:W-:Y:S01]  /*4850*/  DFMA R212, R144, R8.reuse, R212 ;  /* 0x0000000890d4722b */ /* 0x080fe200000000d4 */
[----:B------:R-:W-:Y:S01]  /*4860*/  LOP3.LUT R10, R2, 0x38, RZ, 0xc0, !PT ;  /* 0x00000038020a7812 */ /* 0x000fe200078ec0ff */
[-C--:B------:R-:W-:Y:S02]  /*4870*/  DFMA R214, R142, R8.reuse, R214 ;  /* 0x000000088ed6722b */ /* 0x080fe400000000d6 */
[----:B------:R-:W-:-:S02]  /*4880*/  DFMA R216, R140, R8, R216 ;  /* 0x000000088cd8722b */ /* 0x000fc400000000d8 */
[-C--:B------:R-:W-:Y:S02]  /*4890*/  DFMA R218, R138, R8.reuse, R218 ;  /* 0x000000088ada722b */ /* 0x080fe400000000da */
[-C--:B------:R-:W-:Y:S02]  /*48a0*/  DFMA R220, R136, R8.reuse, R220 ;  /* 0x0000000888dc722b */ /* 0x080fe400000000dc */
[----:B------:R-:W-:Y:S01]  /*48b0*/  DFMA R222, R132, R8, R222 ;  /* 0x0000000884de722b */ /* 0x000fe200000000de */
[----:B0-----:R-:W-:-:S05]  /*48c0*/  IMAD.U32 R6, RZ, RZ, UR76 ;  /* 0x0000004cff067e24 */ /* 0x001fca000f8e00ff */
[----:B------:R-:W-:-:S04]  /*48d0*/  LEA R7, R6, R5, 0x18 ;  /* 0x0000000506077211 */ /* 0x000fc800078ec0ff */
[----:B------:R-:W-:-:S05]  /*48e0*/  IADD3 R152, PT, PT, R10, R7, R4 ;  /* 0x000000070a987210 */ /* 0x000fca0007ffe004 */
[----:B------:R-:W0:Y:S04]  /*48f0*/  LDS.64 R10, [R152] ;  /* 0x00000000980a7984 */ /* 0x000e280000000a00 */
[----:B------:R-:W1:Y:S04]  /*4900*/  LDS.64 R56, [R152+0x200] ;  /* 0x0002000098387984 */ /* 0x000e680000000a00 */
[----:B------:R-:W2:Y:S04]  /*4910*/  LDS.64 R58, [R152+0x400] ;  /* 0x00040000983a7984 */ /* 0x000ea80000000a00 */
[----:B------:R-:W3:Y:S04]  /*4920*/  LDS.64 R60, [R152+0x600] ;  /* 0x00060000983c7984 */ /* 0x000ee80000000a00 */
[----:B------:R-:W4:Y:S04]  /*4930*/  LDS.64 R66, [R152+0x800] ;  /* 0x0008000098427984 */ /* 0x000f280000000a00 */
[----:B------:R-:W5:Y:S04]  /*4940*/  LDS.64 R68, [R152+0xa00] ;  /* 0x000a000098447984 */ /* 0x000f680000000a00 */
[----:B------:R-:W5:Y:S04]  /*4950*/  LDS.64 R70, [R152+0xc00] ;  /* 0x000c000098467984 */ /* 0x000f680000000a00 */
[----:B------:R-:W5:Y:S01]  /*4960*/  LDS.64 R150, [R152+0xe00] ;  /* 0x000e000098967984 */ /* 0x000f620000000a00 */
[----:B0-----:R-:W-:-:S02]  /*4970*/  DFMA R26, R10, -R8, R26 ;  /* 0x800000080a1a722b */ /* 0x001fc4000000001a */
[----:B-1----:R-:W-:-:S06]  /*4980*/  DFMA R30, R56, -R8, R30 ;  /* 0x80000008381e722b */ /* 0x002fcc000000001e */
[----:B------:R-:W-:Y:S02]  /*4990*/  DMUL R56, R24, R26 ;  /* 0x0000001a18387228 */ /* 0x000fe40000000000 */
[----:B--2---:R-:W-:Y:S02]  /*49a0*/  DFMA R34, R58, -R8, R34 ;  /* 0x800000083a22722b */ /* 0x004fe40000000022 */
[-C--:B------:R-:W-:Y:S02]  /*49b0*/  DMUL R62, R30, R30.reuse ;  /* 0x0000001e1e3e7228 */ /* 0x080fe40000000000 */
[----:B------:R-:W-:Y:S02]  /*49c0*/  DMUL R58, R28, R30 ;  /* 0x0000001e1c3a7228 */ /* 0x000fe40000000000 */
[----:B------:R-:W-:Y:S02]  /*49d0*/  DFMA R10, R26, R56, RZ ;  /* 0x000000381a0a722b */ /* 0x000fe400000000ff */
[----:B---3--:R-:W-:-:S02]  /*49e0*/  DFMA R38, R60, -R8, R38 ;  /* 0x800000083c26722b */ /* 0x008fc40000000026 */
[----:B------:R-:W-:Y:S02]  /*49f0*/  DFMA R64, R26, R26, R62 ;  /* 0x0000001a1a40722b */ /* 0x000fe4000000003e */
[----:B------:R-:W-:Y:S02]  /*4a00*/  DMUL R60, R32, R34 ;  /* 0x00000022203c7228 */ /* 0x000fe40000000000 */
[----:B------:R-:W-:Y:S02]  /*4a10*/  DFMA R10, R30, R58, R10 ;  /* 0x0000003a1e0a722b */ /* 0x000fe4000000000a */
[----:B----4-:R-:W-:Y:S02]  /*4a20*/  DFMA R42, R66, -R8, R42 ;  /* 0x80000008422a722b */ /* 0x010fe4000000002a */
[----:B------:R-:W-:Y:S02]  /*4a30*/  DFMA R66, R34, R34, R64 ;  /* 0x000000222242722b */ /* 0x000fe40000000040 */
[----:B------:R-:W-:-:S02]  /*4a40*/  DMUL R62, R36, R38 ;  /* 0x00000026243e7228 */ /* 0x000fc40000000000 */
[----:B------:R-:W-:Y:S02]  /*4a50*/  DFMA R10, R34, R60, R10 ;  /* 0x0000003c220a722b */ /* 0x000fe4000000000a */
[----:B-----5:R-:W-:Y:S02]  /*4a60*/  DFMA R46, R68, -R8, R46 ;  /* 0x80000008442e722b */ /* 0x020fe4000000002e */
[----:B------:R-:W-:Y:S02]  /*4a70*/  DFMA R68, R38, R38, R66 ;  /* 0x000000262644722b */ /* 0x000fe40000000042 */
[----:B------:R-:W-:Y:S02]  /*4a80*/  DMUL R64, R40, R42 ;  /* 0x0000002a28407228 */ /* 0x000fe40000000000 */
[----:B------:R-:W-:Y:S02]  /*4a90*/  DFMA R10, R38, R62, R10 ;  /* 0x0000003e260a722b */ /* 0x000fe4000000000a */
[----:B------:R-:W-:-:S02]  /*4aa0*/  DFMA R50, R70, -R8, R50 ;  /* 0x800000084632722b */ /* 0x000fc40000000032 */
[----:B------:R-:W-:Y:S02]  /*4ab0*/  DFMA R70, R42, R42, R68 ;  /* 0x0000002a2a46722b */ /* 0x000fe40000000044 */
[----:B------:R-:W-:Y:S02]  /*4ac0*/  DMUL R66, R44, R46 ;  /* 0x0000002e2c427228 */ /* 0x000fe40000000000 */
[----:B------:R-:W-:Y:S02]  /*4ad0*/  DFMA R10, R42, R64, R10 ;  /* 0x000000402a0a722b */ /* 0x000fe4000000000a */
[----:B------:R-:W-:Y:S02]  /*4ae0*/  DFMA R54, R150, -R8, R54 ;  /* 0x800000089636722b */ /* 0x000fe40000000036 */
[----:B------:R-:W-:Y:S02]  /*4af0*/  DFMA R150, R46, R46, R70 ;  /* 0x0000002e2e96722b */ /* 0x000fe40000000046 */
[----:B------:R-:W-:-:S02]  /*4b00*/  DMUL R68, R48, R50 ;  /* 0x0000003230447228 */ /* 0x000fc40000000000 */
[----:B------:R-:W-:Y:S02]  /*4b10*/  DFMA R10, R46, R66, R10 ;  /* 0x000000422e0a722b */ /* 0x000fe4000000000a */
[----:B------:R-:W-:Y:S02]  /*4b20*/  DMUL R70, R52, R54 ;  /* 0x0000003634467228 */ /* 0x000fe40000000000 */
[----:B------:R-:W-:-:S04]  /*4b30*/  DFMA R150, R50, R50, R150 ;  /* 0x000000323296722b */ /* 0x000fc80000000096 */
[----:B------:R-:W-:-:S04]  /*4b40*/  DFMA R10, R50, R68, R10 ;  /* 0x00000044320a722b */ /* 0x000fc8000000000a */
[----:B------:R-:W-:-:S04]  /*4b50*/  DFMA R152, R54, R54, R150 ;  /* 0x000000363698722b */ /* 0x000fc80000000096 */
[----:B------:R-:W-:-:S11]  /*4b60*/  DFMA R150, R54, R70, R10 ;  /* 0x000000463696722b */ /* 0x000fd6000000000a */
.L_x_16:
[----:B------:R-:W-:Y:S05]  /*4b70*/  BSYNC.RECONVERGENT B1 ;  /* 0x0000000000017941 */ /* 0x000fea0003800200 */
.L_x_15:
[----:B------:R-:W-:Y:S01]  /*4b80*/  BAR.SYNC.DEFER_BLOCKING 0x0 ;  /* 0x0000000000007b1d */ /* 0x000fe20000010000 */
[----:B------:R-:W-:-:S05]  /*4b90*/  ISETP.GT.U32.AND P5, PT, R0, 0x3f, PT ;  /* 0x0000003f0000780c */ /* 0x000fca0003fa4070 */
[----:B------:R-:W-:Y:S08]  /*4ba0*/  BSSY.RECONVERGENT B1, `(.L_x_19) ;  /* 0x0000021000017945 */ /* 0x000ff00003800200 */
[----:B------:R-:W-:Y:S05]  /*4bb0*/  @P5 BRA `(.L_x_20) ;  /* 0x00000000007c5947 */ /* 0x000fea0003800000 */
[----:B0-----:R-:W-:Y:S01]  /*4bc0*/  VIADD R9, R5, 0x1000 ;  /* 0x0000100005097836 */ /* 0x001fe20000000000 */
[----:B------:R-:W-:-:S04]  /*4bd0*/  LOP3.LUT P5, RZ, R0, 0x1f, RZ, 0xc0, !PT ;  /* 0x0000001f00ff7812 */ /* 0x000fc800078ac0ff */
[----:B------:R-:W-:-:S05]  /*4be0*/  LEA R9, R6, R9, 0x18 ;  /* 0x0000000906097211 */ /* 0x000fca00078ec0ff */
[----:B------:R-:W-:-:S05]  /*4bf0*/  IMAD R159, R0, 0x8, R9 ;  /* 0x00000008009f7824 */ /* 0x000fca00078e0209 */
[----:B------:R-:W-:Y:S04]  /*4c00*/  STS.64 [R159], R150 ;  /* 0x000000969f007388 */ /* 0x000fe80000000a00 */
[----:B------:R-:W-:Y:S04]  /*4c10*/  @P0 LDS.64 R8, [R159+0x80] ;  /* 0x000080009f080984 */ /* 0x000fe80000000a00 */
[----:B-1----:R-:W0:Y:S02]  /*4c20*/  @P0 LDS.64 R10, [R159] ;  /* 0x000000009f0a0984 */ /* 0x002e240000000a00 */
        /* <DEDUP_REMOVED lines=16> */
[----:B--2---:R-:W-:Y:S01]  /*4d30*/  VIADD R151, R5, 0x1200 ;  /* 0x0000120005977836 */ /* 0x004fe20000000000 */
[----:B------:R-:W-:Y:S02]  /*4d40*/  SHF.R.U32.HI R150, RZ, 0x2, R0 ;  /* 0x00000002ff967819 */ /* 0x000fe40000011600 */
[----:B------:R-:W0:Y:S02]  /*4d50*/  LDS.64 R10, [R159+0x8] ;  /* 0x000008009f0a7984 */ /* 0x000e240000000a00 */
[----:B------:R-:W-:Y:S02]  /*4d60*/  LOP3.LUT R150, R150, 0xf8, RZ, 0xc0, !PT ;  /* 0x000000f896967812 */ /* 0x000fe400078ec0ff */
[----:B------:R-:W-:-:S05]  /*4d70*/  LEA R151, R6, R151, 0x18 ;  /* 0x0000009706977211 */ /* 0x000fca00078ec0ff */
[----:B------:R-:W-:Y:S01]  /*4d80*/  IMAD.IADD R151, R150, 0x1, R151 ;  /* 0x0000000196977824 */ /* 0x000fe200078e0297 */
[----:B0-----:R-:W-:-:S07]  /*4d90*/  DADD R8, R8, R10 ;  /* 0x0000000008087229 */ /* 0x001fce000000000a */
[----:B------:R3:W-:Y:S04]  /*4da0*/  STS.64 [R151], R8 ;  /* 0x0000000897007388 */ /* 0x0007e80000000a00 */
.L_x_20:
[----:B------:R-:W-:Y:S05]  /*4db0*/  BSYNC.RECONVERGENT B1 ;  /* 0x0000000000017941 */ /* 0x000fea0003800200 */
.L_x_19:
[----:B------:R-:W-:Y:S01]  /*4dc0*/  BAR.SYNC.DEFER_BLOCKING 0x0 ;  /* 0x0000000000007b1d */ /* 0x000fe20000010000 */
[C---:B------:R-:W-:Y:S02]  /*4dd0*/  ISETP.GT.U32.AND P5, PT, R0.reuse, 0x3f, PT ;  /* 0x0000003f0000780c */ /* 0x040fe40003fa4070 */
[----:B------:R-:W-:-:S03]  /*4de0*/  ISETP.NE.AND P6, PT, R0, RZ, PT ;  /* 0x000000ff0000720c */ /* 0x000fc60003fc5270 */
[----:B------:R-:W-:Y:S01]  /*4df0*/  BSSY.RECONVERGENT B1, `(.L_x_21) ;  /* 0x0000028000017945 */ /* 0x000fe20003800200 */
[----:B0--3--:R-:W-:Y:S04]  /*4e00*/  @!P4 LDS.64 R8, [R7+0x1208] ;  /* 0x001208000708c984 */ /* 0x009fe80000000a00 */
[----:B-1----:R-:W0:Y:S02]  /*4e10*/  @!P4 LDS.64 R10, [R7+0x1200] ;  /* 0x00120000070ac984 */ /* 0x002e240000000a00 */
[----:B0-----:R-:W-:-:S07]  /*4e20*/  @!P4 DADD R10, R8, R10 ;  /* 0x00000000080ac229 */ /* 0x001fce000000000a */
[----:B------:R0:W-:Y:S01]  /*4e30*/  @!P4 STS.64 [R7+0x1200], R10 ;  /* 0x0012000a0700c388 */ /* 0x0001e20000000a00 */
[----:B------:R-:W-:Y:S06]  /*4e40*/  BAR.SYNC.DEFER_BLOCKING 0x0 ;  /* 0x0000000000007b1d */ /* 0x000fec0000010000 */
[----:B------:R0:W1:Y:S02]  /*4e50*/  LDS.64 R8, [R7+0x1200] ;  /* 0x0012000007087984 */ /* 0x0000640000000a00 */
[----:B------:R-:W-:Y:S06]  /*4e60*/  BAR.SYNC.DEFER_BLOCKING 0x0 ;  /* 0x0000000000007b1d */ /* 0x000fec0000010000 */
[----:B------:R-:W-:Y:S05]  /*4e70*/  @P5 BRA `(.L_x_22) ;  /* 0x00000000007c5947 */ /* 0x000fea0003800000 */
[----:B0-----:R-:W-:Y:S01]  /*4e80*/  VIADD R11, R5, 0x1000 ;  /* 0x00001000050b7836 */ /* 0x001fe20000000000 */
[----:B------:R-:W-:-:S04]  /*4e90*/  LOP3.LUT P4, RZ, R0, 0x1f, RZ, 0xc0, !PT ;  /* 0x0000001f00ff7812 */ /* 0x000fc8000788c0ff */
[----:B------:R-:W-:-:S05]  /*4ea0*/  LEA R11, R6, R11, 0x18 ;  /* 0x0000000b060b7211 */ /* 0x000fca00078ec0ff */
[----:B--2---:R-:W-:-:S05]  /*4eb0*/  IMAD R159, R0, 0x8, R11 ;  /* 0x00000008009f7824 */ /* 0x004fca00078e020b */
        /* <DEDUP_REMOVED lines=19> */
[----:B---3--:R-:W-:Y:S01]  /*4ff0*/  VIADD R153, R5, 0x1200 ;  /* 0x0000120005997836 */ /* 0x008fe20000000000 */
[----:B------:R-:W-:Y:S02]  /*5000*/  SHF.R.U32.HI R5, RZ, 0x2, R0 ;  /* 0x00000002ff057819 */ /* 0x000fe40000011600 */
[----:B------:R-:W0:Y:S02]  /*5010*/  LDS.64 R150, [R159+0x8] ;  /* 0x000008009f967984 */ /* 0x000e240000000a00 */
[----:B------:R-:W-:Y:S02]  /*5020*/  LEA R6, R6, R153, 0x18 ;  /* 0x0000009906067211 */ /* 0x000fe400078ec0ff */
[----:B------:R-:W-:-:S05]  /*5030*/  LOP3.LUT R5, R5, 0xf8, RZ, 0xc0, !PT ;  /* 0x000000f805057812 */ /* 0x000fca00078ec0ff */
[----:B------:R-:W-:Y:S01]  /*5040*/  IMAD.IADD R5, R5, 0x1, R6 ;  /* 0x0000000105057824 */ /* 0x000fe200078e0206 */
[----:B0-----:R-:W-:-:S07]  /*5050*/  DADD R10, R10, R150 ;  /* 0x000000000a0a7229 */ /* 0x001fce0000000096 */
[----:B------:R4:W-:Y:S04]  /*5060*/  STS.64 [R5], R10 ;  /* 0x0000000a05007388 */ /* 0x0009e80000000a00 */
.L_x_22:
[----:B------:R-:W-:Y:S05]  /*5070*/  BSYNC.RECONVERGENT B1 ;  /* 0x0000000000017941 */ /* 0x000fea0003800200 */
.L_x_21:
[----:B------:R-:W-:Y:S06]  /*5080*/  BAR.SYNC.DEFER_BLOCKING 0x0 ;  /* 0x0000000000007b1d */ /* 0x000fec0000010000 */
[----:B------:R-:W5:Y:S01]  /*5090*/  LDCU.64 UR76, c[0x0][0x3a8] ;  /* 0x00007500ff4c77ac */ /* 0x000f620008000a00 */
[----:B0---4-:R-:W-:Y:S04]  /*50a0*/  @!P6 LDS.64 R10, [R7+0x1208] ;  /* 0x00120800070ae984 */ /* 0x011fe80000000a00 */
[----:B--2---:R-:W0:Y:S02]  /*50b0*/  @!P6 LDS.64 R150, [R7+0x1200] ;  /* 0x001200000796e984 */ /* 0x004e240000000a00 */
[----:B0-----:R-:W-:-:S07]  /*50c0*/  @!P6 DADD R10, R10, R150 ;  /* 0x000000000a0ae229 */ /* 0x001fce0000000096 */
[----:B------:R-:W-:Y:S01]  /*50d0*/  @!P6 STS.64 [R7+0x1200], R10 ;  /* 0x0012000a0700e388 */ /* 0x000fe20000000a00 */
[----:B------:R-:W-:Y:S06]  /*50e0*/  BAR.SYNC.DEFER_BLOCKING 0x0 ;  /* 0x0000000000007b1d */ /* 0x000fec0000010000 */
[----:B------:R-:W5:Y:S02]  /*50f0*/  LDS.64 R150, [R7+0x1200] ;  /* 0x0012000007967984 */ /* 0x000f640000000a00 */
[----:B-----5:R-:W-:-:S14]  /*5100*/  DSETP.GEU.AND P4, PT, R150, UR76, PT ;  /* 0x0000004c96007e2a */ /* 0x020fdc000bf8e000 */
[----:B------:R-:W-:Y:S05]  /*5110*/  @!P4 BRA `(.L_x_23) ;  /* 0x0000000000a0c947 */ /* 0x000fea0003800000 */
[----:B------:R-:W-:Y:S04]  /*5120*/  BSSY.RECONVERGENT B1, `(.L_x_24) ;  /* 0x0000022000017945 */ /* 0x000fe80003800200 */
[----:B------:R-:W-:Y:S05]  /*5130*/  @P5 BRA `(.L_x_25) ;  /* 0x0000000000805947 */ /* 0x000fea0003800000 */
[----:B------:R-:W0:Y:S01]  /*5140*/  MUFU.RCP64H R7, R135 ;  /* 0x0000008700077308 */ /* 0x000e220000001800 */
[----:B------:R-:W-:Y:S01]  /*5150*/  IMAD.MOV.U32 R6, RZ, RZ, 0x1 ;  /* 0x00000001ff067424 */ /* 0x000fe200078e00ff */
[----:B-1----:R-:W-:Y:S01]  /*5160*/  FSETP.GEU.AND P5, PT, |R9|, 6.5827683646048100446e-37, PT ;  /* 0x036000000900780b */ /* 0x002fe20003fae200 */
[----:B------:R-:W-:Y:S04]  /*5170*/  BSSY.RECONVERGENT B2, `(.L_x_26) ;  /* 0x0000014000027945 */ /* 0x000fe80003800200 */
[----:B0-----:R-:W-:-:S08]  /*5180*/  DFMA R10, R6, -R134, 1 ;  /* 0x3ff00000060a742b */ /* 0x001fd00000000886 */
[----:B------:R-:W-:-:S08]  /*5190*/  DFMA R10, R10, R10, R10 ;  /* 0x0000000a0a0a722b */ /* 0x000fd0000000000a */
[----:B------:R-:W-:-:S08]  /*51a0*/  DFMA R10, R6, R10, R6 ;  /* 0x0000000a060a722b */ /* 0x000fd00000000006 */
[----:B------:R-:W-:-:S08]  /*51b0*/  DFMA R6, R10, -R134, 1 ;  /* 0x3ff000000a06742b */ /* 0x000fd00000000886 */
[----:B------:R-:W-:-:S08]  /*51c0*/  DFMA R6, R10, R6, R10 ;  /* 0x000000060a06722b */ /* 0x000fd0000000000a */
[----:B------:R-:W-:-:S08]  /*51d0*/  DMUL R10, R8, R6 ;  /* 0x00000006080a7228 */ /* 0x000fd00000000000 */
[----:B------:R-:W-:-:S08]  /*51e0*/  DFMA R150, R10, -R134, R8 ;  /* 0x800000860a96722b */ /* 0x000fd00000000008 */
[----:B------:R-:W-:-:S10]  /*51f0*/  DFMA R6, R6, R150, R10 ;  /* 0x000000960606722b */ /* 0x000fd4000000000a */
[----:B------:R-:W-:-:S05]  /*5200*/  FFMA R5, RZ, R135, R7 ;  /* 0x00000087ff057223 */ /* 0x000fca0000000007 */
[----:B------:R-:W-:-:S13]  /*5210*/  FSETP.GT.AND P4, PT, |R5|, 1.469367938527859385e-39, PT ;  /* 0x001000000500780b */ /* 0x000fda0003f84200 */
[----:B------:R-:W-:Y:S05]  /*5220*/  @P4 BRA P5, `(.L_x_27) ;  /* 0x0000000000204947 */ /* 0x000fea0002800000 */
[----:B------:R-:W-:Y:S01]  /*5230*/  IMAD.MOV.U32 R10, RZ, RZ, R134 ;  /* 0x000000ffff0a7224 */ /* 0x000fe200078e0086 */
[----:B------:R-:W-:Y:S01]  /*5240*/  MOV R162, 0x5290 ;  /* 0x0000529000a27802 */ /* 0x000fe20000000f00 */
[----:B------:R-:W-:Y:S02]  /*5250*/  IMAD.MOV.U32 R11, RZ, RZ, R135 ;  /* 0x000000ffff0b7224 */ /* 0x000fe400078e0087 */
[----:B------:R-:W-:Y:S02]  /*5260*/  IMAD.MOV.U32 R156, RZ, RZ, R8 ;  /* 0x000000ffff9c7224 */ /* 0x000fe400078e0008 */
[----:B------:R-:W-:-:S07]  /*5270*/  IMAD.MOV.U32 R157, RZ, RZ, R9 ;  /* 0x000000ffff9d7224 */ /* 0x000fce00078e0009 */
[----:B---3--:R-:W-:Y:S05]  /*5280*/  CALL.REL.NOINC `($__internal_0_$__cuda_sm20_div_rn_f64_full) ;  /* 0x0000000400607944 */ /* 0x008fea0003c00000 */
[----:B------:R-:W-:Y:S02]  /*5290*/  IMAD.MOV.U32 R6, RZ, RZ, R150 ;  /* 0x000000ffff067224 */ /* 0x000fe400078e0096 */
[----:B------:R-:W-:-:S07]  /*52a0*/  IMAD.MOV.U32 R7, RZ, RZ, R151 ;  /* 0x000000ffff077224 */ /* 0x000fce00078e0097 */
.L_x_27:
[----:B------:R-:W-:Y:S05]  /*52b0*/  BSYNC.RECONVERGENT B2 ;  /* 0x0000000000027941 */ /* 0x000fea0003800200 */
.L_x_26:
[-C--:B------:R-:W-:Y:S02]  /*52c0*/  DFMA R148, R148, R6.reuse, R56 ;  /* 0x000000069494722b */ /* 0x080fe40000000038 */
[-C--:B------:R-:W-:Y:S02]  /*52d0*/  DFMA R146, R146, R6.reuse, R58 ;  /* 0x000000069292722b */ /* 0x080fe4000000003a */
[-C--:B------:R-:W-:Y:S02]  /*52e0*/  DFMA R144, R144, R6.reuse, R60 ;  /* 0x000000069090722b */ /* 0x080fe4000000003c */
[-C--:B------:R-:W-:Y:S02]  /*52f0*/  DFMA R142, R142, R6.reuse, R62 ;  /* 0x000000068e8e722b */ /* 0x080fe4000000003e */
[-C--:B------:R-:W-:Y:S02]  /*5300*/  DFMA R140, R140, R6.reuse, R64 ;  /* 0x000000068c8c722b */ /* 0x080fe40000000040 */
[----:B------:R-:W-:-:S02]  /*5310*/  DFMA R138, R138, R6, R66 ;  /* 0x000000068a8a722b */ /* 0x000fc40000000042 */
[-C--:B------:R-:W-:Y:S02]  /*5320*/  DFMA R136, R136, R6.reuse, R68 ;  /* 0x000000068888722b */ /* 0x080fe40000000044 */
[----:B------:R-:W-:-:S11]  /*5330*/  DFMA R132, R132, R6, R70 ;  /* 0x000000068484722b */ /* 0x000fd60000000046 */
.L_x_25:
[----:B------:R-:W-:Y:S05]  /*5340*/  BSYNC.RECONVERGENT B1 ;  /* 0x0000000000017941 */ /* 0x000fea0003800200 */
.L_x_24:
[----:B------:R-:W-:Y:S02]  /*5350*/  VIADD R3, R3, 0x1 ;  /* 0x0000000103037836 */ /* 0x000fe40000000000 */
[----:B-1----:R-:W-:Y:S02]  /*5360*/  IMAD.MOV.U32 R134, RZ, RZ, R8 ;  /* 0x000000ffff867224 */ /* 0x002fe400078e0008 */
[----:B------:R-:W-:Y:S01]  /*5370*/  IMAD.MOV.U32 R135, RZ, RZ, R9 ;  /* 0x000000ffff877224 */ /* 0x000fe200078e0009 */
[----:B------:R-:W-:-:S13]  /*5380*/  ISETP.NE.AND P4, PT, R3, 0x4, PT ;  /* 0x000000040300780c */ /* 0x000fda0003f85270 */
[----:B------:R-:W-:Y:S05]  /*5390*/  @P4 BRA `(.L_x_28) ;  /* 0xffffffc000384947 */ /* 0x000fea000383ffff */
.L_x_23:
[----:B------:R-:W-:Y:S05]  /*53a0*/  BSYNC.RECONVERGENT B0 ;  /* 0x0000000000007941 */ /* 0x000fea0003800200 */
.L_x_4:
[----:B------:R-:W-:-:S13]  /*53b0*/  ISETP.GT.U32.AND P0, PT, R0, 0x3f, PT ;  /* 0x0000003f0000780c */ /* 0x000fda0003f04070 */
[----:B------:R-:W-:Y:S05]  /*53c0*/  @P0 EXIT ;  /* 0x000000000000094d */ /* 0x000fea0003800000 */
[----:B------:R-:W0:Y:S01]  /*53d0*/  LDC.64 R6, c[0x0][0x3c8] ;  /* 0x0000f200ff067b82 */ /* 0x000e220000000a00 */
[----:B------:R-:W1:Y:S01]  /*53e0*/  LDCU.64 UR10, c[0x0][0x358] ;  /* 0x00006b00ff0a77ac */ /* 0x000e620008000a00 */
[----:B------:R-:W-:Y:S01]  /*53f0*/  LOP3.LUT R5, R0, 0x3f, RZ, 0xc0, !PT ;  /* 0x0000003f00057812 */ /* 0x000fe200078ec0ff */
[----:B------:R-:W2:Y:S04]  /*5400*/  LDCU.128 UR4, c[0x0][0x390] ;  /* 0x00007200ff0477ac */ /* 0x000ea80008000c00 */
[----:B------:R-:W-:Y:S01]  /*5410*/  IMAD R13, R252, 0x200, R5 ;  /* 0x00000200fc0d7824 */ /* 0x000fe200078e0205 */
[----:B------:R-:W4:Y:S01]  /*5420*/  LDC.64 R2, c[0x0][0x3d8] ;  /* 0x0000f600ff027b82 */ /* 0x000f220000000a00 */
[----:B------:R-:W5:Y:S07]  /*5430*/  LDCU.64 UR8, c[0x0][0x3a0] ;  /* 0x00007400ff0877ac */ /* 0x000f6e0008000a00 */
[----:B------:R-:W3:Y:S01]  /*5440*/  LDC.64 R10, c[0x0][0x3e0] ;  /* 0x0000f800ff0a7b82 */ /* 0x000ee20000000a00 */
[----:B0-----:R-:W-:-:S05]  /*5450*/  IMAD.WIDE R6, R13, 0x8, R6 ;  /* 0x000000080d067825 */ /* 0x001fca00078e0206 */
[----:B-1----:R-:W5:Y:S01]  /*5460*/  LDG.E.64 R8, desc[UR10][R6.64] ;  /* 0x0000000a06087981 */ /* 0x002f62000c1e1b00 */
[----:B----4-:R-:W-:-:S05]  /*5470*/  IMAD.WIDE R2, R13, 0x8, R2 ;  /* 0x000000080d027825 */ /* 0x010fca00078e0202 */
[----:B------:R-:W4:Y:S01]  /*5480*/  LDG.E.64.CONSTANT R4, desc[UR10][R2.64] ;  /* 0x0000000a02047981 */ /* 0x000f22000c1e9b00 */
[----:B--2---:R-:W-:Y:S01]  /*5490*/  DMUL R208, R208, UR4 ;  /* 0x00000004d0d07c28 */ /* 0x004fe20008000000 */
[----:B---3--:R-:W-:Y:S01]  /*54a0*/  IMAD.WIDE R10, R13, 0x8, R10 ;  /* 0x000000080d0a7825 */ /* 0x008fe200078e020a */
[----:B------:R-:W-:Y:S01]  /*54b0*/  DMUL R210, R210, UR4 ;  /* 0x00000004d2d27c28 */ /* 0x000fe20008000000 */
[----:B------:R-:W2:Y:S04]  /*54c0*/  LDG.E.64.CONSTANT R12, desc[UR10][R2.64+0x200] ;  /* 0x0002000a020c7981 */ /* 0x000ea8000c1e9b00 */
[----:B------:R-:W3:Y:S01]  /*54d0*/  LDG.E.64.CONSTANT R16, desc[UR10][R2.64+0x400] ;  /* 0x0004000a02107981 */ /* 0x000ee2000c1e9b00 */
[----:B-----5:R-:W-:-:S07]  /*54e0*/  DFMA R8, R8, UR6, R208 ;  /* 0x0000000608087c2b */ /* 0x020fce00080000d0 */
[----:B------:R-:W-:Y:S01]  /*54f0*/  STG.E.64 desc[UR10][R6.64], R8 ;  /* 0x0000000806007986 */ /* 0x000fe2000c101b0a */
[----:B----4-:R-:W-:-:S07]  /*5500*/  DFMA R4, R8, UR8, R4 ;  /* 0x0000000808047c2b */ /* 0x010fce0008000004 */
[----:B------:R0:W-:Y:S04]  /*5510*/  STG.E.64 desc[UR10][R10.64], R4 ;  /* 0x000000040a007986 */ /* 0x0001e8000c101b0a */
[----:B------:R-:W4:Y:S01]  /*5520*/  LDG.E.64 R14, desc[UR10][R6.64+0x200] ;  /* 0x0002000a060e7981 */ /* 0x000f22000c1e1b00 */
[----:B------:R-:W-:-:S03]  /*5530*/  DMUL R212, R212, UR4 ;  /* 0x00000004d4d47c28 */ /* 0x000fc60008000000 */
[----:B0-----:R-:W5:Y:S01]  /*5540*/  LDG.E.64.CONSTANT R4, desc[UR10][R2.64+0x600] ;  /* 0x0006000a02047981 */ /* 0x001f62000c1e9b00 */
[----:B----4-:R-:W-:-:S08]  /*5550*/  DFMA R14, R14, UR6, R210 ;  /* 0x000000060e0e7c2b */ /* 0x010fd000080000d2 */
[----:B--2---:R-:W-:Y:S01]  /*5560*/  DFMA R12, R14, UR8, R12 ;  /* 0x000000080e0c7c2b */ /* 0x004fe2000800000c */
[----:B------:R-:W-:Y:S06]  /*5570*/  STG.E.64 desc[UR10][R6.64+0x200], R14 ;  /* 0x0002000e06007986 */ /* 0x000fec000c101b0a */
[----:B------:R0:W-:Y:S04]  /*5580*/  STG.E.64 desc[UR10][R10.64+0x200], R12 ;  /* 0x0002000c0a007986 */ /* 0x0001e8000c101b0a */
[----:B------:R-:W2:Y:S01]  /*5590*/  LDG.E.64 R18, desc[UR10][R6.64+0x400] ;  /* 0x0004000a06127981 */ /* 0x000ea2000c1e1b00 */
[----:B------:R-:W-:-:S03]  /*55a0*/  DMUL R214, R214, UR4 ;  /* 0x00000004d6d67c28 */ /* 0x000fc60008000000 */
[----:B0-----:R-:W4:Y:S01]  /*55b0*/  LDG.E.64.CONSTANT R12, desc[UR10][R2.64+0x800] ;  /* 0x0008000a020c7981 */ /* 0x001f22000c1e9b00 */
[----:B--2---:R-:W-:-:S08]  /*55c0*/  DFMA R18, R18, UR6, R212 ;  /* 0x0000000612127c2b */ /* 0x004fd000080000d4 */
[----:B---3--:R-:W-:Y:S01]  /*55d0*/  DFMA R16, R18, UR8, R16 ;  /* 0x0000000812107c2b */ /* 0x008fe20008000010 */
[----:B------:R-:W-:Y:S06]  /*55e0*/  STG.E.64 desc[UR10][R6.64+0x400], R18 ;  /* 0x0004001206007986 */ /* 0x000fec000c101b0a */
[----:B------:R0:W-:Y:S04]  /*55f0*/  STG.E.64 desc[UR10][R10.64+0x400], R16 ;  /* 0x000400100a007986 */ /* 0x0001e8000c101b0a */
[----:B------:R-:W2:Y:S01]  /*5600*/  LDG.E.64 R8, desc[UR10][R6.64+0x600] ;  /* 0x0006000a06087981 */ /* 0x000ea2000c1e1b00 */
[----:B------:R-:W-:-:S03]  /*5610*/  DMUL R216, R216, UR4 ;  /* 0x00000004d8d87c28 */ /* 0x000fc60008000000 */
[----:B0-----:R-:W3:Y:S01]  /*5620*/  LDG.E.64.CONSTANT R16, desc[UR10][R2.64+0xa00] ;  /* 0x000a000a02107981 */ /* 0x001ee2000c1e9b00 */
[----:B--2---:R-:W-:-:S08]  /*5630*/  DFMA R8, R8, UR6, R214 ;  /* 0x0000000608087c2b */ /* 0x004fd000080000d6 */
[----:B-----5:R-:W-:Y:S01]  /*5640*/  DFMA R4, R8, UR8, R4 ;  /* 0x0000000808047c2b */ /* 0x020fe20008000004 */
[----:B------:R-:W-:Y:S06]  /*5650*/  STG.E.64 desc[UR10][R6.64+0x600], R8 ;  /* 0x0006000806007986 */ /* 0x000fec000c101b0a */
[----:B------:R0:W-:Y:S04]  /*5660*/  STG.E.64 desc[UR10][R10.64+0x600], R4 ;  /* 0x000600040a007986 */ /* 0x0001e8000c101b0a */
[----:B------:R-:W2:Y:S01]  /*5670*/  LDG.E.64 R14, desc[UR10][R6.64+0x800] ;  /* 0x0008000a060e7981 */ /* 0x000ea2000c1e1b00 */
[----:B------:R-:W-:-:S03]  /*5680*/  DMUL R218, R218, UR4 ;  /* 0x00000004dada7c28 */ /* 0x000fc60008000000 */
[----:B0-----:R-:W5:Y:S01]  /*5690*/  LDG.E.64.CONSTANT R4, desc[UR10][R2.64+0xc00] ;  /* 0x000c000a02047981 */ /* 0x001f62000c1e9b00 */
[----:B--2---:R-:W-:-:S08]  /*56a0*/  DFMA R14, R14, UR6, R216 ;  /* 0x000000060e0e7c2b */ /* 0x004fd000080000d8 */
[----:B----4-:R-:W-:Y:S01]  /*56b0*/  DFMA R12, R14, UR8, R12 ;  /* 0x000000080e0c7c2b */ /* 0x010fe2000800000c */
        /* <DEDUP_REMOVED lines=8> */
[----:B------:R-:W-:Y:S04]  /*5740*/  STG.E.64 desc[UR10][R10.64+0xa00], R16 ;  /* 0x000a00100a007986 */ /* 0x000fe8000c101b0a */
[----:B------:R-:W2:Y:S02]  /*5750*/  LDG.E.64 R8, desc[UR10][R6.64+0xc00] ;  /* 0x000c000a06087981 */ /* 0x000ea4000c1e1b00 */
[----:B--2---:R-:W-:-:S08]  /*5760*/  DFMA R8, R8, UR6, R220 ;  /* 0x0000000608087c2b */ /* 0x004fd000080000dc */
[----:B-----5:R-:W-:Y:S01]  /*5770*/  DFMA R4, R8, UR8, R4 ;  /* 0x0000000808047c2b */ /* 0x020fe20008000004 */
[----:B------:R-:W-:Y:S06]  /*5780*/  STG.E.64 desc[UR10][R6.64+0xc00], R8 ;  /* 0x000c000806007986 */ /* 0x000fec000c101b0a */
[----:B------:R-:W-:Y:S04]  /*5790*/  STG.E.64 desc[UR10][R10.64+0xc00], R4 ;  /* 0x000c00040a007986 */ /* 0x000fe8000c101b0a */
[----:B------:R-:W2:Y:S01]  /*57a0*/  LDG.E.64 R14, desc[UR10][R6.64+0xe00] ;  /* 0x000e000a060e7981 */ /* 0x000ea2000c1e1b00 */
[----:B------:R-:W-:-:S08]  /*57b0*/  DMUL R222, R222, UR4 ;  /* 0x00000004dede7c28 */ /* 0x000fd00008000000 */
[----:B--2---:R-:W-:-:S08]  /*57c0*/  DFMA R14, R14, UR6, R222 ;  /* 0x000000060e0e7c2b */ /* 0x004fd000080000de */
[----:B----4-:R-:W-:Y:S01]  /*57d0*/  DFMA R12, R14, UR8, R12 ;  /* 0x000000080e0c7c2b */ /* 0x010fe2000800000c */
[----:B------:R-:W-:Y:S06]  /*57e0*/  STG.E.64 desc[UR10][R6.64+0xe00], R14 ;  /* 0x000e000e06007986 */ /* 0x000fec000c101b0a */
[----:B------:R-:W-:Y:S01]  /*57f0*/  STG.E.64 desc[UR10][R10.64+0xe00], R12 ;  /* 0x000e000c0a007986 */ /* 0x000fe2000c101b0a */
[----:B------:R-:W-:Y:S05]  /*5800*/  EXIT ;  /* 0x000000000000794d */ /* 0x000fea0003800000 */
        .weak           $__internal_0_$__cuda_sm20_div_rn_f64_full
        .type           $__internal_0_$__cuda_sm20_div_rn_f64_full,@function
        .size           $__internal_0_$__cuda_sm20_div_rn_f64_full,(.L_x_35 - $__internal_0_$__cuda_sm20_div_rn_f64_full)
$__internal_0_$__cuda_sm20_div_rn_f64_full:
[C---:B------:R-:W-:Y:S01]  /*5810*/  FSETP.GEU.AND P5, PT, |R11|.reuse, 1.469367938527859385e-39, PT ;  /* 0x001000000b00780b */ /* 0x040fe20003fae200 */
[--C-:B------:R-:W-:Y:S01]  /*5820*/  IMAD.MOV.U32 R158, RZ, RZ, R10.reuse ;  /* 0x000000ffff9e7224 */ /* 0x100fe200078e000a */
[----:B------:R-:W-:Y:S01]  /*5830*/  LOP3.LUT R6, R11, 0x800fffff, RZ, 0xc0, !PT ;  /* 0x800fffff0b067812 */ /* 0x000fe200078ec0ff */
[----:B------:R-:W-:Y:S01]  /*5840*/  IMAD.MOV.U32 R159, RZ, RZ, R11 ;  /* 0x000000ffff9f7224 */ /* 0x000fe200078e000b */
[----:B------:R-:W-:Y:S01]  /*5850*/  LOP3.LUT R165, R157, 0x7ff00000, RZ, 0xc0, !PT ;  /* 0x7ff000009da57812 */ /* 0x000fe200078ec0ff */
[----:B------:R-:W-:Y:S01]  /*5860*/  IMAD.MOV.U32 R163, RZ, RZ, 0x1ca00000 ;  /* 0x1ca00000ffa37424 */ /* 0x000fe200078e00ff */
[----:B------:R-:W-:Y:S01]  /*5870*/  LOP3.LUT R7, R6, 0x3ff00000, RZ, 0xfc, !PT ;  /* 0x3ff0000006077812 */ /* 0x000fe200078efcff */
[----:B------:R-:W-:Y:S01]  /*5880*/  IMAD.MOV.U32 R6, RZ, RZ, R10 ;  /* 0x000000ffff067224 */ /* 0x000fe200078e000a */
[----:B------:R-:W-:Y:S01]  /*5890*/  LOP3.LUT R10, R11, 0x7ff00000, RZ, 0xc0, !PT ;  /* 0x7ff000000b0a7812 */ /* 0x000fe200078ec0ff */
[----:B------:R-:W-:Y:S01]  /*58a0*/  IMAD.MOV.U32 R160, RZ, RZ, R165 ;  /* 0x000000ffffa07224 */ /* 0x000fe200078e00a5 */
[----:B------:R-:W-:Y:S03]  /*58b0*/  BSSY.RECONVERGENT B3, `(.L_x_29) ;  /* 0x0000050000037945 */ /* 0x000fe60003800200 */
[----:B------:R-:W-:Y:S01]  /*58c0*/  @!P5 DMUL R6, R158, 8.98846567431157953865e+307 ;  /* 0x7fe000009e06d828 */ /* 0x000fe20000000000 */
[----:B------:R-:W-:-:S05]  /*58d0*/  IMAD.MOV.U32 R5, RZ, RZ, R10 ;  /* 0x000000ffff057224 */ /* 0x000fca00078e000a */
[----:B------:R-:W0:Y:S04]  /*58e0*/  MUFU.RCP64H R11, R7 ;  /* 0x00000007000b7308 */ /* 0x000e280000001800 */
[----:B------:R-:W-:Y:S02]  /*58f0*/  @!P5 LOP3.LUT R5, R7, 0x7ff00000, RZ, 0xc0, !PT ;  /* 0x7ff000000705d812 */ /* 0x000fe400078ec0ff */
[----:B------:R-:W-:-:S03]  /*5900*/  ISETP.GE.U32.AND P5, PT, R165, R10, PT ;  /* 0x0000000aa500720c */ /* 0x000fc60003fa6070 */
[----:B------:R-:W-:Y:S01]  /*5910*/  VIADD R164, R5, 0xffffffff ;  /* 0xffffffff05a47836 */ /* 0x000fe20000000000 */
[----:B------:R-:W-:Y:S02]  /*5920*/  SEL R155, R163, 0x63400000, !P5 ;  /* 0x63400000a39b7807 */ /* 0x000fe40006800000 */
[----:B------:R-:W-:-:S13]  /*5930*/  FSETP.GEU.AND P5, PT, |R157|, 1.469367938527859385e-39, PT ;  /* 0x001000009d00780b */ /* 0x000fda0003fae200 */
[----:B------:R-:W-:-:S04]  /*5940*/  @!P5 LOP3.LUT R10, R159, 0x7ff00000, RZ, 0xc0, !PT ;  /* 0x7ff000009f0ad812 */ /* 0x000fc800078ec0ff */
[----:B------:R-:W-:Y:S01]  /*5950*/  @!P5 ISETP.GE.U32.AND P6, PT, R165, R10, PT ;  /* 0x0000000aa500d20c */ /* 0x000fe20003fc6070 */
[----:B------:R-:W-:-:S03]  /*5960*/  IMAD.MOV.U32 R10, RZ, RZ, 0x1 ;  /* 0x00000001ff0a7424 */ /* 0x000fc600078e00ff */
[----:B------:R-:W-:-:S03]  /*5970*/  @!P5 SEL R161, R163, 0x63400000, !P6 ;  /* 0x63400000a3a1d807 */ /* 0x000fc60007000000 */
[----:B0-----:R-:W-:Y:S01]  /*5980*/  DFMA R150, R10, -R6, 1 ;  /* 0x3ff000000a96742b */ /* 0x001fe20000000806 */
[----:B------:R-:W-:-:S07]  /*5990*/  @!P5 LOP3.LUT R161, R161, 0x80000000, R157, 0xf8, !PT ;  /* 0x80000000a1a1d812 */ /* 0x000fce00078ef89d */
[----:B------:R-:W-:-:S08]  /*59a0*/  DFMA R150, R150, R150, R150 ;  /* 0x000000969696722b */ /* 0x000fd00000000096 */
[----:B------:R-:W-:Y:S01]  /*59b0*/  DFMA R152, R10, R150, R10 ;  /* 0x000000960a98722b */ /* 0x000fe2000000000a */
[----:B------:R-:W-:Y:S01]  /*59c0*/  LOP3.LUT R11, R155, 0x800fffff, R157, 0xf8, !PT ;  /* 0x800fffff9b0b7812 */ /* 0x000fe200078ef89d */
[----:B------:R-:W-:Y:S01]  /*59d0*/  IMAD.MOV.U32 R10, RZ, RZ, R156 ;  /* 0x000000ffff0a7224 */ /* 0x000fe200078e009c */
[----:B------:R-:W-:Y:S01]  /*59e0*/  @!P5 LOP3.LUT R151, R161, 0x100000, RZ, 0xfc, !PT ;  /* 0x00100000a197d812 */ /* 0x000fe200078efcff */
[----:B------:R-:W-:-:S04]  /*59f0*/  @!P5 IMAD.MOV.U32 R150, RZ, RZ, RZ ;  /* 0x000000ffff96d224 */ /* 0x000fc800078e00ff */
[----:B------:R-:W-:Y:S02]  /*5a00*/  DFMA R154, R152, -R6, 1 ;  /* 0x3ff00000989a742b */ /* 0x000fe40000000806 */
[----:B------:R-:W-:-:S06]  /*5a10*/  @!P5 DFMA R10, R10, 2, -R150 ;  /* 0x400000000a0ad82b */ /* 0x000fcc0000000896 */
[----:B------:R-:W-:-:S04]  /*5a20*/  DFMA R154, R152, R154, R152 ;  /* 0x0000009a989a722b */ /* 0x000fc80000000098 */
[----:B------:R-:W-:-:S04]  /*5a30*/  @!P5 LOP3.LUT R160, R11, 0x7ff00000, RZ, 0xc0, !PT ;  /* 0x7ff000000ba0d812 */ /* 0x000fc800078ec0ff */
[----:B------:R-:W-:Y:S01]  /*5a40*/  DMUL R150, R154, R10 ;  /* 0x0000000a9a967228 */ /* 0x000fe20000000000 */
[----:B------:R-:W-:-:S05]  /*5a50*/  VIADD R161, R160, 0xffffffff ;  /* 0xffffffffa0a17836 */ /* 0x000fca0000000000 */
[----:B------:R-:W-:Y:S02]  /*5a60*/  ISETP.GT.U32.AND P5, PT, R161, 0x7feffffe, PT ;  /* 0x7feffffea100780c */ /* 0x000fe40003fa4070 */
[----:B------:R-:W-:Y:S02]  /*5a70*/  DFMA R152, R150, -R6, R10 ;  /* 0x800000069698722b */ /* 0x000fe4000000000a */
[----:B------:R-:W-:-:S06]  /*5a80*/  ISETP.GT.U32.OR P5, PT, R164, 0x7feffffe, P5 ;  /* 0x7feffffea400780c */ /* 0x000fcc0002fa4470 */
[----:B------:R-:W-:-:S07]  /*5a90*/  DFMA R154, R154, R152, R150 ;  /* 0x000000989a9a722b */ /* 0x000fce0000000096 */
[----:B------:R-:W-:Y:S05]  /*5aa0*/  @P5 BRA `(.L_x_30) ;  /* 0x00000000006c5947 */ /* 0x000fea0003800000 */
[----:B------:R-:W-:Y:S01]  /*5ab0*/  LOP3.LUT R150, R159, 0x7ff00000, RZ, 0xc0, !PT ;  /* 0x7ff000009f967812 */ /* 0x000fe200078ec0ff */
[----:B------:R-:W-:-:S03]  /*5ac0*/  IMAD.MOV.U32 R152, RZ, RZ, RZ ;  /* 0x000000ffff987224 */ /* 0x000fc600078e00ff */
[CC--:B------:R-:W-:Y:S02]  /*5ad0*/  VIADDMNMX R5, R165.reuse, -R150.reuse, 0xb9600000, !PT ;  /* 0xb9600000a5057446 */ /* 0x0c0fe40007800996 */
[----:B------:R-:W-:Y:S02]  /*5ae0*/  ISETP.GE.U32.AND P5, PT, R165, R150, PT ;  /* 0x00000096a500720c */ /* 0x000fe40003fa6070 */
[----:B------:R-:W-:Y:S02]  /*5af0*/  VIMNMX R5, PT, PT, R5, 0x46a00000, PT ;  /* 0x46a0000005057848 */ /* 0x000fe40003fe0100 */
[----:B------:R-:W-:-:S05]  /*5b00*/  SEL R150, R163, 0x63400000, !P5 ;  /* 0x63400000a3967807 */ /* 0x000fca0006800000 */
[----:B------:R-:W-:-:S04]  /*5b10*/  IMAD.IADD R5, R5, 0x1, -R150 ;  /* 0x0000000105057824 */ /* 0x000fc800078e0a96 */
[----:B------:R-:W-:-:S06]  /*5b20*/  VIADD R153, R5, 0x7fe00000 ;  /* 0x7fe0000005997836 */ /* 0x000fcc0000000000 */
[----:B------:R-:W-:-:S10]  /*5b30*/  DMUL R150, R154, R152 ;  /* 0x000000989a967228 */ /* 0x000fd40000000000 */
[----:B------:R-:W-:-:S13]  /*5b40*/  FSETP.GTU.AND P5, PT, |R151|, 1.469367938527859385e-39, PT ;  /* 0x001000009700780b */ /* 0x000fda0003fac200 */
[----:B------:R-:W-:Y:S05]  /*5b50*/  @P5 BRA `(.L_x_31) ;  /* 0x0000000000945947 */ /* 0x000fea0003800000 */
[----:B------:R-:W-:Y:S01]  /*5b60*/  DFMA R6, R154, -R6, R10 ;  /* 0x800000069a06722b */ /* 0x000fe2000000000a */
[----:B------:R-:W-:-:S09]  /*5b70*/  IMAD.MOV.U32 R152, RZ, RZ, RZ ;  /* 0x000000ffff987224 */ /* 0x000fd200078e00ff */
[C---:B------:R-:W-:Y:S02]  /*5b80*/  FSETP.NEU.AND P5, PT, R7.reuse, RZ, PT ;  /* 0x000000ff0700720b */ /* 0x040fe40003fad000 */
[----:B------:R-:W-:-:S04]  /*5b90*/  LOP3.LUT R159, R7, 0x80000000, R159, 0x48, !PT ;  /* 0x80000000079f7812 */ /* 0x000fc800078e489f */
[----:B------:R-:W-:-:S07]  /*5ba0*/  LOP3.LUT R153, R159, R153, RZ, 0xfc, !PT ;  /* 0x000000999f997212 */ /* 0x000fce00078efcff */
[----:B------:R-:W-:Y:S05]  /*5bb0*/  @!P5 BRA `(.L_x_31) ;  /* 0x00000000007cd947 */ /* 0x000fea0003800000 */
[----:B------:R-:W-:Y:S01]  /*5bc0*/  IMAD.MOV R7, RZ, RZ, -R5 ;  /* 0x000000ffff077224 */ /* 0x000fe200078e0a05 */
[----:B------:R-:W-:Y:S01]  /*5bd0*/  DMUL.RP R152, R154, R152 ;  /* 0x000000989a987228 */ /* 0x000fe20000008000 */
[----:B------:R-:W-:Y:S01]  /*5be0*/  IMAD.MOV.U32 R6, RZ, RZ, RZ ;  /* 0x000000ffff067224 */ /* 0x000fe200078e00ff */
[----:B------:R-:W-:-:S05]  /*5bf0*/  IADD3 R5, PT, PT, -R5, -0x43300000, RZ ;  /* 0xbcd0000005057810 */ /* 0x000fca0007ffe1ff */
[----:B------:R-:W-:-:S03]  /*5c00*/  DFMA R6, R150, -R6, R154 ;  /* 0x800000069606722b */ /* 0x000fc6000000009a */
[----:B------:R-:W-:-:S07]  /*5c10*/  LOP3.LUT R159, R153, R159, RZ, 0x3c, !PT ;  /* 0x0000009f999f7212 */ /* 0x000fce00078e3cff */
[----:B------:R-:W-:-:S04]  /*5c20*/  FSETP.NEU.AND P5, PT, |R7|, R5, PT ;  /* 0x000000050700720b */ /* 0x000fc80003fad200 */
[----:B------:R-:W-:Y:S02]  /*5c30*/  FSEL R150, R152, R150, !P5 ;  /* 0x0000009698967208 */ /* 0x000fe40006800000 */
[----:B------:R-:W-:Y:S01]  /*5c40*/  FSEL R151, R159, R151, !P5 ;  /* 0x000000979f977208 */ /* 0x000fe20006800000 */
[----:B------:R-:W-:Y:S06]  /*5c50*/  BRA `(.L_x_31) ;  /* 0x0000000000547947 */ /* 0x000fec0003800000 */
.L_x_30:
[----:B------:R-:W-:-:S14]  /*5c60*/  DSETP.NAN.AND P5, PT, R156, R156, PT ;  /* 0x0000009c9c00722a */ /* 0x000fdc0003fa8000 */
[----:B------:R-:W-:Y:S05]  /*5c70*/  @P5 BRA `(.L_x_32) ;  /* 0x0000000000445947 */ /* 0x000fea0003800000 */
[----:B------:R-:W-:-:S14]  /*5c80*/  DSETP.NAN.AND P5, PT, R158, R158, PT ;  /* 0x0000009e9e00722a */ /* 0x000fdc0003fa8000 */
[----:B------:R-:W-:Y:S05]  /*5c90*/  @P5 BRA `(.L_x_33) ;  /* 0x0000000000305947 */ /* 0x000fea0003800000 */
[----:B------:R-:W-:Y:S01]  /*5ca0*/  ISETP.NE.AND P5, PT, R160, R5, PT ;  /* 0x00000005a000720c */ /* 0x000fe20003fa5270 */
[----:B------:R-:W-:Y:S02]  /*5cb0*/  IMAD.MOV.U32 R150, RZ, RZ, 0x0 ;  /* 0x00000000ff967424 */ /* 0x000fe400078e00ff */
[----:B------:R-:W-:-:S10]  /*5cc0*/  IMAD.MOV.U32 R151, RZ, RZ, -0x80000 ;  /* 0xfff80000ff977424 */ /* 0x000fd400078e00ff */
[----:B------:R-:W-:Y:S05]  /*5cd0*/  @!P5 BRA `(.L_x_31) ;  /* 0x000000000034d947 */ /* 0x000fea0003800000 */
[----:B------:R-:W-:Y:S02]  /*5ce0*/  ISETP.NE.AND P5, PT, R160, 0x7ff00000, PT ;  /* 0x7ff00000a000780c */ /* 0x000fe40003fa5270 */
[----:B------:R-:W-:Y:S02]  /*5cf0*/  LOP3.LUT R151, R157, 0x80000000, R159, 0x48, !PT ;  /* 0x800000009d977812 */ /* 0x000fe400078e489f */
[----:B------:R-:W-:-:S13]  /*5d00*/  ISETP.EQ.OR P5, PT, R5, RZ, !P5 ;  /* 0x000000ff0500720c */ /* 0x000fda0006fa2670 */
[----:B------:R-:W-:Y:S01]  /*5d10*/  @P5 LOP3.LUT R5, R151, 0x7ff00000, RZ, 0xfc, !PT ;  /* 0x7ff0000097055812 */ /* 0x000fe200078efcff */
[----:B------:R-:W-:Y:S02]  /*5d20*/  @!P5 IMAD.MOV.U32 R150, RZ, RZ, RZ ;  /* 0x000000ffff96d224 */ /* 0x000fe400078e00ff */
[----:B------:R-:W-:Y:S02]  /*5d30*/  @P5 IMAD.MOV.U32 R150, RZ, RZ, RZ ;  /* 0x000000ffff965224 */ /* 0x000fe400078e00ff */
[----:B------:R-:W-:Y:S01]  /*5d40*/  @P5 IMAD.MOV.U32 R151, RZ, RZ, R5 ;  /* 0x000000ffff975224 */ /* 0x000fe200078e0005 */
[----:B------:R-:W-:Y:S06]  /*5d50*/  BRA `(.L_x_31) ;  /* 0x0000000000147947 */ /* 0x000fec0003800000 */
.L_x_33:
[----:B------:R-:W-:Y:S01]  /*5d60*/  LOP3.LUT R151, R159, 0x80000, RZ, 0xfc, !PT ;  /* 0x000800009f977812 */ /* 0x000fe200078efcff */
[----:B------:R-:W-:Y:S01]  /*5d70*/  IMAD.MOV.U32 R150, RZ, RZ, R158 ;  /* 0x000000ffff967224 */ /* 0x000fe200078e009e */
[----:B------:R-:W-:Y:S06]  /*5d80*/  BRA `(.L_x_31) ;  /* 0x0000000000087947 */ /* 0x000fec0003800000 */
.L_x_32:
[----:B------:R-:W-:Y:S01]  /*5d90*/  LOP3.LUT R151, R157, 0x80000, RZ, 0xfc, !PT ;  /* 0x000800009d977812 */ /* 0x000fe200078efcff */
[----:B------:R-:W-:-:S07]  /*5da0*/  IMAD.MOV.U32 R150, RZ, RZ, R156 ;  /* 0x000000ffff967224 */ /* 0x000fce00078e009c */
.L_x_31:
[----:B------:R-:W-:Y:S05]  /*5db0*/  BSYNC.RECONVERGENT B3 ;  /* 0x0000000000037941 */ /* 0x000fea0003800200 */
.L_x_29:
[----:B------:R-:W-:Y:S02]  /*5dc0*/  IMAD.MOV.U32 R6, RZ, RZ, R162 ;  /* 0x000000ffff067224 */ /* 0x000fe400078e00a2 */
[----:B------:R-:W-:-:S04]  /*5dd0*/  IMAD.MOV.U32 R7, RZ, RZ, 0x0 ;  /* 0x00000000ff077424 */ /* 0x000fc800078e00ff */
[----:B------:R-:W-:Y:S05]  /*5de0*/  RET.REL.NODEC R6 `(_Z25advectionInvertMassMatrixiPKiddddPKdS2_S2_PdS2_S2_S3_) ;  /* 0xffffffa006847950 */ /* 0x000fea0003c3ffff */
.L_x_34:
[----:B------:R-:W-:-:S00]  /*5df0*/  BRA `(.L_x_34) ;  /* 0xfffffffc00fc7947 */ /* 0x000fc0000383ffff */
[----:B------:R-:W-:-:S00]  /*5e00*/  NOP ;  /* 0x0000000000007918 */ /* 0x000fc00000000000 */
[----:B------:R-:W-:-:S00]  /*5e10*/  NOP ;  /* 0x0000000000007918 */ /* 0x000fc00000000000 */
[----:B------:R-:W-:-:S00]  /*5e20*/  NOP ;  /* 0x0000000000007918 */ /* 0x000fc00000000000 */
[----:B------:R-:W-:-:S00]  /*5e30*/  NOP ;  /* 0x0000000000007918 */ /* 0x000fc00000000000 */
[----:B------:R-:W-:-:S00]  /*5e40*/  NOP ;  /* 0x0000000000007918 */ /* 0x000fc00000000000 */
[----:B------:R-:W-:-:S00]  /*5e50*/  NOP ;  /* 0x0000000000007918 */ /* 0x000fc00000000000 */
[----:B------:R-:W-:-:S00]  /*5e60*/  NOP ;  /* 0x0000000000007918 */ /* 0x000fc00000000000 */
[----:B------:R-:W-:-:S00]  /*5e70*/  NOP ;  /* 0x0000000000007918 */ /* 0x000fc00000000000 */
.L_x_35:


//--------------------- .nv.shared._Z25advectionInvertMassMatrixiPKiddddPKdS2_S2_PdS2_S2_S3_ --------------------------
	.section	.nv.shared._Z25advectionInvertMassMatrixiPKiddddPKdS2_S2_PdS2_S2_S3_,"aw",@nobits
	.sectionflags	@""
	.align	8
.nv.shared._Z25advectionInvertMassMatrixiPKiddddPKdS2_S2_PdS2_S2_S3_:
	.zero		5648


//--------------------- .nv.shared.reserved.0     --------------------------
	.section	.nv.shared.reserved.0,"aw",@nobits
	.weak		__nv_reservedSMEM_offset_0_alias
	.size		__nv_reservedSMEM_offset_0_alias, 0, 64
	.other		__nv_reservedSMEM_offset_0_alias,@"STO_CUDA_RESERVED_SHARED STV_DEFAULT"
__nv_reservedSMEM_offset_0_alias:
	.zero		0
	.zero		64


//--------------------- .nv.constant0._Z25advectionInvertMassMatrixiPKiddddPKdS2_S2_PdS2_S2_S3_ --------------------------
	.section	.nv.constant0._Z25advectionInvertMassMatrixiPKiddddPKdS2_S2_PdS2_S2_S3_,"a",@progbits
	.sectionflags	@""
	.align	4
.nv.constant0._Z25advectionInvertMassMatrixiPKiddddPKdS2_S2_PdS2_S2_S3_:
	.zero		1000


//--------------------- SYMBOLS --------------------------

	.type		.nv.reservedSmem.offset0,@object
	.size		.nv.reservedSmem.offset0,0x4
	.type		.nv.reservedSmem.cap,@object
	.size		.nv.reservedSmem.cap,0x4
